	.target	sm_90a

	.elftype	@"ET_EXEC"


//--------------------- .note.nv.tkinfo           --------------------------
	.section	.note.nv.tkinfo,"",@"SHT_NOTE"
	.sectionflags	@"SHF_NOTE_NV_TKINFO"
	.tkinfo
        /*0018*/ 	.word	0x00000002
        /*0030*/ 	.string	""
        /*0030*/ 	.string	"ptxas"
        /*0030*/ 	.string	"Cuda compilation tools, release 13.0, V13.0.88"
        /*0030*/ 	.string	"Build cuda_13.0.r13.0/compiler.36424714_0"
        /*0030*/ 	.string	"-arch sm_90a -m 64 "



//--------------------- .note.nv.cuinfo           --------------------------
	.section	.note.nv.cuinfo,"",@"SHT_NOTE"
	.sectionflags	@"SHF_NOTE_NV_CUINFO"
        /*0018*/ 	.short	0x0002
        /*001a*/ 	.short	0x005a
        /*001c*/ 	.short	0x0082
	.zero		2


//--------------------- .nv.info                  --------------------------
	.section	.nv.info,"",@"SHT_CUDA_INFO"
	.align	4


	//----- nvinfo : EIATTR_REGCOUNT
	.align		4
        /*0000*/ 	.byte	0x04, 0x2f
        /*0002*/ 	.short	(.L_12 - .L_11)
	.align		4
.L_11:
        /*0004*/ 	.word	index@(_ZN7cutlass13device_kernelIN5flash19enable_sm80_to_sm89INS1_16FlashAttnFwdSm80INS1_25CollectiveMainloopFwdSm80ILi4ELi1ELb0EN4cute5tupleIJNS5_1CILi128EEENS7_ILi48EEENS7_ILi96EEEEEELi96ENS_10bfloat16_tEfNS_4arch4Sm80ELb1ELb0ELb0ELb1ELb0ELb1ELb1ELb1EEENS1_21CollectiveEpilogueFwdINS6_IJS8_SA_S9_EEENS6_IJNS7_ILi1EEESI_SI_EEESC_SE_Li128ELb1ELb1ELb1ELb0EEENS1_36VarlenDynamicPersistentTileSchedulerILi128ELi48ELi128ELi128ELb1ELb1ELb0ELb1ELb1ELb1EEEEEEEEEvNT_6ParamsE)
        /*0008*/ 	.word	0x00000004


	//----- nvinfo : EIATTR_FRAME_SIZE
	.align		4
.L_12:
        /*000c*/ 	.byte	0x04, 0x11
        /*000e*/ 	.short	(.L_14 - .L_13)
	.align		4
.L_13:
        /*0010*/ 	.word	index@(_ZN7cutlass13device_kernelIN5flash19enable_sm80_to_sm89INS1_16FlashAttnFwdSm80INS1_25CollectiveMainloopFwdSm80ILi4ELi1ELb0EN4cute5tupleIJNS5_1CILi128EEENS7_ILi48EEENS7_ILi96EEEEEELi96ENS_10bfloat16_tEfNS_4arch4Sm80ELb1ELb0ELb0ELb1ELb0ELb1ELb1ELb1EEENS1_21CollectiveEpilogueFwdINS6_IJS8_SA_S9_EEENS6_IJNS7_ILi1EEESI_SI_EEESC_SE_Li128ELb1ELb1ELb1ELb0EEENS1_36VarlenDynamicPersistentTileSchedulerILi128ELi48ELi128ELi128ELb1ELb1ELb0ELb1ELb1ELb1EEEEEEEEEvNT_6ParamsE)
        /*0014*/ 	.word	0x00000000


	//----- nvinfo : EIATTR_REGCOUNT
	.align		4
.L_14:
        /*0018*/ 	.byte	0x04, 0x2f
        /*001a*/ 	.short	(.L_16 - .L_15)
	.align		4
.L_15:
        /*001c*/ 	.word	index@(_ZN7cutlass13device_kernelIN5flash19enable_sm80_to_sm89INS1_16FlashAttnFwdSm80INS1_25CollectiveMainloopFwdSm80ILi4ELi1ELb0EN4cute5tupleIJNS5_1CILi128EEENS7_ILi48EEENS7_ILi96EEEEEELi96ENS_10bfloat16_tEfNS_4arch4Sm80ELb1ELb0ELb0ELb1ELb0ELb0ELb1ELb1EEENS1_21CollectiveEpilogueFwdINS6_IJS8_SA_S9_EEENS6_IJNS7_ILi1EEESI_SI_EEESC_SE_Li128ELb1ELb1ELb1ELb0EEENS1_36VarlenDynamicPersistentTileSchedulerILi128ELi48ELi128ELi128ELb1ELb1ELb0ELb1ELb1ELb1EEEEEEEEEvNT_6ParamsE)
        /*0020*/ 	.word	0x00000004


	//----- nvinfo : EIATTR_FRAME_SIZE
	.align		4
.L_16:
        /*0024*/ 	.byte	0x04, 0x11
        /*0026*/ 	.short	(.L_18 - .L_17)
	.align		4
.L_17:
        /*0028*/ 	.word	index@(_ZN7cutlass13device_kernelIN5flash19enable_sm80_to_sm89INS1_16FlashAttnFwdSm80INS1_25CollectiveMainloopFwdSm80ILi4ELi1ELb0EN4cute5tupleIJNS5_1CILi128EEENS7_ILi48EEENS7_ILi96EEEEEELi96ENS_10bfloat16_tEfNS_4arch4Sm80ELb1ELb0ELb0ELb1ELb0ELb0ELb1ELb1EEENS1_21CollectiveEpilogueFwdINS6_IJS8_SA_S9_EEENS6_IJNS7_ILi1EEESI_SI_EEESC_SE_Li128ELb1ELb1ELb1ELb0EEENS1_36VarlenDynamicPersistentTileSchedulerILi128ELi48ELi128ELi128ELb1ELb1ELb0ELb1ELb1ELb1EEEEEEEEEvNT_6ParamsE)
        /*002c*/ 	.word	0x00000000


	//----- nvinfo : EIATTR_REGCOUNT
	.align		4
.L_18:
        /*0030*/ 	.byte	0x04, 0x2f
        /*0032*/ 	.short	(.L_20 - .L_19)
	.align		4
.L_19:
        /*0034*/ 	.word	index@(_ZN7cutlass13device_kernelIN5flash19enable_sm80_to_sm89INS1_16FlashAttnFwdSm80INS1_25CollectiveMainloopFwdSm80ILi4ELi1ELb0EN4cute5tupleIJNS5_1CILi128EEENS7_ILi64EEENS7_ILi96EEEEEELi96ENS_10bfloat16_tEfNS_4arch4Sm80ELb1ELb0ELb0ELb0ELb0ELb0ELb1ELb1EEENS1_21CollectiveEpilogueFwdINS6_IJS8_SA_S9_EEENS6_IJNS7_ILi1EEESI_SI_EEESC_SE_Li128ELb0ELb1ELb1ELb0EEENS1_30DynamicPersistentTileSchedulerILi128ELi128ELb1ELb1ELb0EEEEEEEEEvNT_6ParamsE)
        /*0038*/ 	.word	0x00000004


	//----- nvinfo : EIATTR_FRAME_SIZE
	.align		4
.L_20:
        /*003c*/ 	.byte	0x04, 0x11
        /*003e*/ 	.short	(.L_22 - .L_21)
	.align		4
.L_21:
        /*0040*/ 	.word	index@(_ZN7cutlass13device_kernelIN5flash19enable_sm80_to_sm89INS1_16FlashAttnFwdSm80INS1_25CollectiveMainloopFwdSm80ILi4ELi1ELb0EN4cute5tupleIJNS5_1CILi128EEENS7_ILi64EEENS7_ILi96EEEEEELi96ENS_10bfloat16_tEfNS_4arch4Sm80ELb1ELb0ELb0ELb0ELb0ELb0ELb1ELb1EEENS1_21CollectiveEpilogueFwdINS6_IJS8_SA_S9_EEENS6_IJNS7_ILi1EEESI_SI_EEESC_SE_Li128ELb0ELb1ELb1ELb0EEENS1_30DynamicPersistentTileSchedulerILi128ELi128ELb1ELb1ELb0EEEEEEEEEvNT_6ParamsE)
        /*0044*/ 	.word	0x00000000


	//----- nvinfo : EIATTR_REGCOUNT
	.align		4
.L_22:
        /*0048*/ 	.byte	0x04, 0x2f
        /*004a*/ 	.short	(.L_24 - .L_23)
	.align		4
.L_23:
        /*004c*/ 	.word	index@(_ZN7cutlass13device_kernelIN5flash19enable_sm80_to_sm89INS1_16FlashAttnFwdSm80INS1_25CollectiveMainloopFwdSm80ILi4ELi1ELb0EN4cute5tupleIJNS5_1CILi128EEENS7_ILi48EEENS7_ILi96EEEEEELi96ENS_10bfloat16_tEfNS_4arch4Sm80ELb0ELb1ELb0ELb1ELb0ELb1ELb1ELb1EEENS1_21CollectiveEpilogueFwdINS6_IJS8_SA_S9_EEENS6_IJNS7_ILi1EEESI_SI_EEESC_SE_Li128ELb1ELb1ELb1ELb0EEENS1_36VarlenDynamicPersistentTileSchedulerILi128ELi48ELi128ELi128ELb1ELb1ELb0ELb1ELb0ELb1EEEEEEEEEvNT_6ParamsE)
        /*0050*/ 	.word	0x00000004


	//----- nvinfo : EIATTR_FRAME_SIZE
	.align		4
.L_24:
        /*0054*/ 	.byte	0x04, 0x11
        /*0056*/ 	.short	(.L_26 - .L_25)
	.align		4
.L_25:
        /*0058*/ 	.word	index@(_ZN7cutlass13device_kernelIN5flash19enable_sm80_to_sm89INS1_16FlashAttnFwdSm80INS1_25CollectiveMainloopFwdSm80ILi4ELi1ELb0EN4cute5tupleIJNS5_1CILi128EEENS7_ILi48EEENS7_ILi96EEEEEELi96ENS_10bfloat16_tEfNS_4arch4Sm80ELb0ELb1ELb0ELb1ELb0ELb1ELb1ELb1EEENS1_21CollectiveEpilogueFwdINS6_IJS8_SA_S9_EEENS6_IJNS7_ILi1EEESI_SI_EEESC_SE_Li128ELb1ELb1ELb1ELb0EEENS1_36VarlenDynamicPersistentTileSchedulerILi128ELi48ELi128ELi128ELb1ELb1ELb0ELb1ELb0ELb1EEEEEEEEEvNT_6ParamsE)
        /*005c*/ 	.word	0x00000000


	//----- nvinfo : EIATTR_REGCOUNT
	.align		4
.L_26:
        /*0060*/ 	.byte	0x04, 0x2f
        /*0062*/ 	.short	(.L_28 - .L_27)
	.align		4
.L_27:
        /*0064*/ 	.word	index@(_ZN7cutlass13device_kernelIN5flash19enable_sm80_to_sm89INS1_16FlashAttnFwdSm80INS1_25CollectiveMainloopFwdSm80ILi4ELi1ELb0EN4cute5tupleIJNS5_1CILi128EEENS7_ILi48EEENS7_ILi96EEEEEELi96ENS_10bfloat16_tEfNS_4arch4Sm80ELb0ELb1ELb0ELb1ELb0ELb0ELb1ELb1EEENS1_21CollectiveEpilogueFwdINS6_IJS8_SA_S9_EEENS6_IJNS7_ILi1EEESI_SI_EEESC_SE_Li128ELb1ELb1ELb1ELb0EEENS1_36VarlenDynamicPersistentTileSchedulerILi128ELi48ELi128ELi128ELb1ELb1ELb0ELb1ELb0ELb1EEEEEEEEEvNT_6ParamsE)
        /*0068*/ 	.word	0x00000004


	//----- nvinfo : EIATTR_FRAME_SIZE
	.align		4
.L_28:
        /*006c*/ 	.byte	0x04, 0x11
        /*006e*/ 	.short	(.L_30 - .L_29)
	.align		4
.L_29:
        /*0070*/ 	.word	index@(_ZN7cutlass13device_kernelIN5flash19enable_sm80_to_sm89INS1_16FlashAttnFwdSm80INS1_25CollectiveMainloopFwdSm80ILi4ELi1ELb0EN4cute5tupleIJNS5_1CILi128EEENS7_ILi48EEENS7_ILi96EEEEEELi96ENS_10bfloat16_tEfNS_4arch4Sm80ELb0ELb1ELb0ELb1ELb0ELb0ELb1ELb1EEENS1_21CollectiveEpilogueFwdINS6_IJS8_SA_S9_EEENS6_IJNS7_ILi1EEESI_SI_EEESC_SE_Li128ELb1ELb1ELb1ELb0EEENS1_36VarlenDynamicPersistentTileSchedulerILi128ELi48ELi128ELi128ELb1ELb1ELb0ELb1ELb0ELb1EEEEEEEEEvNT_6ParamsE)
        /*0074*/ 	.word	0x00000000


	//----- nvinfo : EIATTR_REGCOUNT
	.align		4
.L_30:
        /*0078*/ 	.byte	0x04, 0x2f
        /*007a*/ 	.short	(.L_32 - .L_31)
	.align		4
.L_31:
        /*007c*/ 	.word	index@(_ZN7cutlass13device_kernelIN5flash19enable_sm80_to_sm89INS1_16FlashAttnFwdSm80INS1_25CollectiveMainloopFwdSm80ILi4ELi1ELb0EN4cute5tupleIJNS5_1CILi128EEENS7_ILi48EEENS7_ILi96EEEEEELi96ENS_10bfloat16_tEfNS_4arch4Sm80ELb0ELb1ELb0ELb0ELb0ELb0ELb1ELb1EEENS1_21CollectiveEpilogueFwdINS6_IJS8_SA_S9_EEENS6_IJNS7_ILi1EEESI_SI_EEESC_SE_Li128ELb0ELb1ELb1ELb0EEENS1_19SingleTileSchedulerILb0ELb1ELb1ELi128EEEEEEEEEvNT_6ParamsE)
        /*0080*/ 	.word	0x00000004


	//----- nvinfo : EIATTR_FRAME_SIZE
	.align		4
.L_32:
        /*0084*/ 	.byte	0x04, 0x11
        /*0086*/ 	.short	(.L_34 - .L_33)
	.align		4
.L_33:
        /*0088*/ 	.word	index@(_ZN7cutlass13device_kernelIN5flash19enable_sm80_to_sm89INS1_16FlashAttnFwdSm80INS1_25CollectiveMainloopFwdSm80ILi4ELi1ELb0EN4cute5tupleIJNS5_1CILi128EEENS7_ILi48EEENS7_ILi96EEEEEELi96ENS_10bfloat16_tEfNS_4arch4Sm80ELb0ELb1ELb0ELb0ELb0ELb0ELb1ELb1EEENS1_21CollectiveEpilogueFwdINS6_IJS8_SA_S9_EEENS6_IJNS7_ILi1EEESI_SI_EEESC_SE_Li128ELb0ELb1ELb1ELb0EEENS1_19SingleTileSchedulerILb0ELb1ELb1ELi128EEEEEEEEEvNT_6ParamsE)
        /*008c*/ 	.word	0x00000000


	//----- nvinfo : EIATTR_REGCOUNT
	.align		4
.L_34:
        /*0090*/ 	.byte	0x04, 0x2f
        /*0092*/ 	.short	(.L_36 - .L_35)
	.align		4
.L_35:
        /*0094*/ 	.word	index@(_ZN7cutlass13device_kernelIN5flash19enable_sm80_to_sm89INS1_16FlashAttnFwdSm80INS1_25CollectiveMainloopFwdSm80ILi4ELi1ELb0EN4cute5tupleIJNS5_1CILi128EEENS7_ILi48EEENS7_ILi96EEEEEELi96ENS_10bfloat16_tEfNS_4arch4Sm80ELb0ELb0ELb0ELb1ELb0ELb1ELb1ELb1EEENS1_21CollectiveEpilogueFwdINS6_IJS8_SA_S9_EEENS6_IJNS7_ILi1EEESI_SI_EEESC_SE_Li128ELb1ELb1ELb1ELb0EEENS1_36VarlenDynamicPersistentTileSchedulerILi128ELi48ELi128ELi128ELb1ELb1ELb0ELb0ELb1ELb1EEEEEEEEEvNT_6ParamsE)
        /*0098*/ 	.word	0x00000004


	//----- nvinfo : EIATTR_FRAME_SIZE
	.align		4
.L_36:
        /*009c*/ 	.byte	0x04, 0x11
        /*009e*/ 	.short	(.L_38 - .L_37)
	.align		4
.L_37:
        /*00a0*/ 	.word	index@(_ZN7cutlass13device_kernelIN5flash19enable_sm80_to_sm89INS1_16FlashAttnFwdSm80INS1_25CollectiveMainloopFwdSm80ILi4ELi1ELb0EN4cute5tupleIJNS5_1CILi128EEENS7_ILi48EEENS7_ILi96EEEEEELi96ENS_10bfloat16_tEfNS_4arch4Sm80ELb0ELb0ELb0ELb1ELb0ELb1ELb1ELb1EEENS1_21CollectiveEpilogueFwdINS6_IJS8_SA_S9_EEENS6_IJNS7_ILi1EEESI_SI_EEESC_SE_Li128ELb1ELb1ELb1ELb0EEENS1_36VarlenDynamicPersistentTileSchedulerILi128ELi48ELi128ELi128ELb1ELb1ELb0ELb0ELb1ELb1EEEEEEEEEvNT_6ParamsE)
        /*00a4*/ 	.word	0x00000000


	//----- nvinfo : EIATTR_REGCOUNT
	.align		4
.L_38:
        /*00a8*/ 	.byte	0x04, 0x2f
        /*00aa*/ 	.short	(.L_40 - .L_39)
	.align		4
.L_39:
        /*00ac*/ 	.word	index@(_ZN7cutlass13device_kernelIN5flash19enable_sm80_to_sm89INS1_16FlashAttnFwdSm80INS1_25CollectiveMainloopFwdSm80ILi4ELi1ELb0EN4cute5tupleIJNS5_1CILi128EEENS7_ILi48EEENS7_ILi96EEEEEELi96ENS_10bfloat16_tEfNS_4arch4Sm80ELb0ELb0ELb0ELb1ELb0ELb0ELb1ELb1EEENS1_21CollectiveEpilogueFwdINS6_IJS8_SA_S9_EEENS6_IJNS7_ILi1EEESI_SI_EEESC_SE_Li128ELb1ELb1ELb1ELb0EEENS1_36VarlenDynamicPersistentTileSchedulerILi128ELi48ELi128ELi128ELb1ELb1ELb0ELb0ELb1ELb1EEEEEEEEEvNT_6ParamsE)
        /*00b0*/ 	.word	0x00000004


	//----- nvinfo : EIATTR_FRAME_SIZE
	.align		4
.L_40:
        /*00b4*/ 	.byte	0x04, 0x11
        /*00b6*/ 	.short	(.L_42 - .L_41)
	.align		4
.L_41:
        /*00b8*/ 	.word	index@(_ZN7cutlass13device_kernelIN5flash19enable_sm80_to_sm89INS1_16FlashAttnFwdSm80INS1_25CollectiveMainloopFwdSm80ILi4ELi1ELb0EN4cute5tupleIJNS5_1CILi128EEENS7_ILi48EEENS7_ILi96EEEEEELi96ENS_10bfloat16_tEfNS_4arch4Sm80ELb0ELb0ELb0ELb1ELb0ELb0ELb1ELb1EEENS1_21CollectiveEpilogueFwdINS6_IJS8_SA_S9_EEENS6_IJNS7_ILi1EEESI_SI_EEESC_SE_Li128ELb1ELb1ELb1ELb0EEENS1_36VarlenDynamicPersistentTileSchedulerILi128ELi48ELi128ELi128ELb1ELb1ELb0ELb0ELb1ELb1EEEEEEEEEvNT_6ParamsE)
        /*00bc*/ 	.word	0x00000000


	//----- nvinfo : EIATTR_REGCOUNT
	.align		4
.L_42:
        /*00c0*/ 	.byte	0x04, 0x2f
        /*00c2*/ 	.short	(.L_44 - .L_43)
	.align		4
.L_43:
        /*00c4*/ 	.word	index@(_ZN7cutlass13device_kernelIN5flash19enable_sm80_to_sm89INS1_16FlashAttnFwdSm80INS1_25CollectiveMainloopFwdSm80ILi4ELi1ELb0EN4cute5tupleIJNS5_1CILi128EEENS7_ILi64EEENS7_ILi96EEEEEELi96ENS_10bfloat16_tEfNS_4arch4Sm80ELb0ELb0ELb0ELb0ELb0ELb0ELb1ELb1EEENS1_21CollectiveEpilogueFwdINS6_IJS8_SA_S9_EEENS6_IJNS7_ILi1EEESI_SI_EEESC_SE_Li128ELb0ELb1ELb1ELb0EEENS1_19SingleTileSchedulerILb0ELb1ELb1ELi128EEEEEEEEEvNT_6ParamsE)
        /*00c8*/ 	.word	0x00000004


	//----- nvinfo : EIATTR_FRAME_SIZE
	.align		4
.L_44:
        /*00cc*/ 	.byte	0x04, 0x11
        /*00ce*/ 	.short	(.L_46 - .L_45)
	.align		4
.L_45:
        /*00d0*/ 	.word	index@(_ZN7cutlass13device_kernelIN5flash19enable_sm80_to_sm89INS1_16FlashAttnFwdSm80INS1_25CollectiveMainloopFwdSm80ILi4ELi1ELb0EN4cute5tupleIJNS5_1CILi128EEENS7_ILi64EEENS7_ILi96EEEEEELi96ENS_10bfloat16_tEfNS_4arch4Sm80ELb0ELb0ELb0ELb0ELb0ELb0ELb1ELb1EEENS1_21CollectiveEpilogueFwdINS6_IJS8_SA_S9_EEENS6_IJNS7_ILi1EEESI_SI_EEESC_SE_Li128ELb0ELb1ELb1ELb0EEENS1_19SingleTileSchedulerILb0ELb1ELb1ELi128EEEEEEEEEvNT_6ParamsE)
        /*00d4*/ 	.word	0x00000000


	//----- nvinfo : EIATTR_MIN_STACK_SIZE
	.align		4
.L_46:
        /*00d8*/ 	.byte	0x04, 0x12
        /*00da*/ 	.short	(.L_48 - .L_47)
	.align		4
.L_47:
        /*00dc*/ 	.word	index@(_ZN7cutlass13device_kernelIN5flash19enable_sm80_to_sm89INS1_16FlashAttnFwdSm80INS1_25CollectiveMainloopFwdSm80ILi4ELi1ELb0EN4cute5tupleIJNS5_1CILi128EEENS7_ILi64EEENS7_ILi96EEEEEELi96ENS_10bfloat16_tEfNS_4arch4Sm80ELb0ELb0ELb0ELb0ELb0ELb0ELb1ELb1EEENS1_21CollectiveEpilogueFwdINS6_IJS8_SA_S9_EEENS6_IJNS7_ILi1EEESI_SI_EEESC_SE_Li128ELb0ELb1ELb1ELb0EEENS1_19SingleTileSchedulerILb0ELb1ELb1ELi128EEEEEEEEEvNT_6ParamsE)
        /*00e0*/ 	.word	0x00000000


	//----- nvinfo : EIATTR_MIN_STACK_SIZE
	.align		4
.L_48:
        /*00e4*/ 	.byte	0x04, 0x12
        /*00e6*/ 	.short	(.L_50 - .L_49)
	.align		4
.L_49:
        /*00e8*/ 	.word	index@(_ZN7cutlass13device_kernelIN5flash19enable_sm80_to_sm89INS1_16FlashAttnFwdSm80INS1_25CollectiveMainloopFwdSm80ILi4ELi1ELb0EN4cute5tupleIJNS5_1CILi128EEENS7_ILi48EEENS7_ILi96EEEEEELi96ENS_10bfloat16_tEfNS_4arch4Sm80ELb0ELb0ELb0ELb1ELb0ELb0ELb1ELb1EEENS1_21CollectiveEpilogueFwdINS6_IJS8_SA_S9_EEENS6_IJNS7_ILi1EEESI_SI_EEESC_SE_Li128ELb1ELb1ELb1ELb0EEENS1_36VarlenDynamicPersistentTileSchedulerILi128ELi48ELi128ELi128ELb1ELb1ELb0ELb0ELb1ELb1EEEEEEEEEvNT_6ParamsE)
        /*00ec*/ 	.word	0x00000000


	//----- nvinfo : EIATTR_MIN_STACK_SIZE
	.align		4
.L_50:
        /*00f0*/ 	.byte	0x04, 0x12
        /*00f2*/ 	.short	(.L_52 - .L_51)
	.align		4
.L_51:
        /*00f4*/ 	.word	index@(_ZN7cutlass13device_kernelIN5flash19enable_sm80_to_sm89INS1_16FlashAttnFwdSm80INS1_25CollectiveMainloopFwdSm80ILi4ELi1ELb0EN4cute5tupleIJNS5_1CILi128EEENS7_ILi48EEENS7_ILi96EEEEEELi96ENS_10bfloat16_tEfNS_4arch4Sm80ELb0ELb0ELb0ELb1ELb0ELb1ELb1ELb1EEENS1_21CollectiveEpilogueFwdINS6_IJS8_SA_S9_EEENS6_IJNS7_ILi1EEESI_SI_EEESC_SE_Li128ELb1ELb1ELb1ELb0EEENS1_36VarlenDynamicPersistentTileSchedulerILi128ELi48ELi128ELi128ELb1ELb1ELb0ELb0ELb1ELb1EEEEEEEEEvNT_6ParamsE)
        /*00f8*/ 	.word	0x00000000


	//----- nvinfo : EIATTR_MIN_STACK_SIZE
	.align		4
.L_52:
        /*00fc*/ 	.byte	0x04, 0x12
        /*00fe*/ 	.short	(.L_54 - .L_53)
	.align		4
.L_53:
        /*0100*/ 	.word	index@(_ZN7cutlass13device_kernelIN5flash19enable_sm80_to_sm89INS1_16FlashAttnFwdSm80INS1_25CollectiveMainloopFwdSm80ILi4ELi1ELb0EN4cute5tupleIJNS5_1CILi128EEENS7_ILi48EEENS7_ILi96EEEEEELi96ENS_10bfloat16_tEfNS_4arch4Sm80ELb0ELb1ELb0ELb0ELb0ELb0ELb1ELb1EEENS1_21CollectiveEpilogueFwdINS6_IJS8_SA_S9_EEENS6_IJNS7_ILi1EEESI_SI_EEESC_SE_Li128ELb0ELb1ELb1ELb0EEENS1_19SingleTileSchedulerILb0ELb1ELb1ELi128EEEEEEEEEvNT_6ParamsE)
        /*0104*/ 	.word	0x00000000


	//----- nvinfo : EIATTR_MIN_STACK_SIZE
	.align		4
.L_54:
        /*0108*/ 	.byte	0x04, 0x12
        /*010a*/ 	.short	(.L_56 - .L_55)
	.align		4
.L_55:
        /*010c*/ 	.word	index@(_ZN7cutlass13device_kernelIN5flash19enable_sm80_to_sm89INS1_16FlashAttnFwdSm80INS1_25CollectiveMainloopFwdSm80ILi4ELi1ELb0EN4cute5tupleIJNS5_1CILi128EEENS7_ILi48EEENS7_ILi96EEEEEELi96ENS_10bfloat16_tEfNS_4arch4Sm80ELb0ELb1ELb0ELb1ELb0ELb0ELb1ELb1EEENS1_21CollectiveEpilogueFwdINS6_IJS8_SA_S9_EEENS6_IJNS7_ILi1EEESI_SI_EEESC_SE_Li128ELb1ELb1ELb1ELb0EEENS1_36VarlenDynamicPersistentTileSchedulerILi128ELi48ELi128ELi128ELb1ELb1ELb0ELb1ELb0ELb1EEEEEEEEEvNT_6ParamsE)
        /*0110*/ 	.word	0x00000000


	//----- nvinfo : EIATTR_MIN_STACK_SIZE
	.align		4
.L_56:
        /*0114*/ 	.byte	0x04, 0x12
        /*0116*/ 	.short	(.L_58 - .L_57)
	.align		4
.L_57:
        /*0118*/ 	.word	index@(_ZN7cutlass13device_kernelIN5flash19enable_sm80_to_sm89INS1_16FlashAttnFwdSm80INS1_25CollectiveMainloopFwdSm80ILi4ELi1ELb0EN4cute5tupleIJNS5_1CILi128EEENS7_ILi48EEENS7_ILi96EEEEEELi96ENS_10bfloat16_tEfNS_4arch4Sm80ELb0ELb1ELb0ELb1ELb0ELb1ELb1ELb1EEENS1_21CollectiveEpilogueFwdINS6_IJS8_SA_S9_EEENS6_IJNS7_ILi1EEESI_SI_EEESC_SE_Li128ELb1ELb1ELb1ELb0EEENS1_36VarlenDynamicPersistentTileSchedulerILi128ELi48ELi128ELi128ELb1ELb1ELb0ELb1ELb0ELb1EEEEEEEEEvNT_6ParamsE)
        /*011c*/ 	.word	0x00000000


	//----- nvinfo : EIATTR_MIN_STACK_SIZE
	.align		4
.L_58:
        /*0120*/ 	.byte	0x04, 0x12
        /*0122*/ 	.short	(.L_60 - .L_59)
	.align		4
.L_59:
        /*0124*/ 	.word	index@(_ZN7cutlass13device_kernelIN5flash19enable_sm80_to_sm89INS1_16FlashAttnFwdSm80INS1_25CollectiveMainloopFwdSm80ILi4ELi1ELb0EN4cute5tupleIJNS5_1CILi128EEENS7_ILi64EEENS7_ILi96EEEEEELi96ENS_10bfloat16_tEfNS_4arch4Sm80ELb1ELb0ELb0ELb0ELb0ELb0ELb1ELb1EEENS1_21CollectiveEpilogueFwdINS6_IJS8_SA_S9_EEENS6_IJNS7_ILi1EEESI_SI_EEESC_SE_Li128ELb0ELb1ELb1ELb0EEENS1_30DynamicPersistentTileSchedulerILi128ELi128ELb1ELb1ELb0EEEEEEEEEvNT_6ParamsE)
        /*0128*/ 	.word	0x00000000


	//----- nvinfo : EIATTR_MIN_STACK_SIZE
	.align		4
.L_60:
        /*012c*/ 	.byte	0x04, 0x12
        /*012e*/ 	.short	(.L_62 - .L_61)
	.align		4
.L_61:
        /*0130*/ 	.word	index@(_ZN7cutlass13device_kernelIN5flash19enable_sm80_to_sm89INS1_16FlashAttnFwdSm80INS1_25CollectiveMainloopFwdSm80ILi4ELi1ELb0EN4cute5tupleIJNS5_1CILi128EEENS7_ILi48EEENS7_ILi96EEEEEELi96ENS_10bfloat16_tEfNS_4arch4Sm80ELb1ELb0ELb0ELb1ELb0ELb0ELb1ELb1EEENS1_21CollectiveEpilogueFwdINS6_IJS8_SA_S9_EEENS6_IJNS7_ILi1EEESI_SI_EEESC_SE_Li128ELb1ELb1ELb1ELb0EEENS1_36VarlenDynamicPersistentTileSchedulerILi128ELi48ELi128ELi128ELb1ELb1ELb0ELb1ELb1ELb1EEEEEEEEEvNT_6ParamsE)
        /*0134*/ 	.word	0x00000000


	//----- nvinfo : EIATTR_MIN_STACK_SIZE
	.align		4
.L_62:
        /*0138*/ 	.byte	0x04, 0x12
        /*013a*/ 	.short	(.L_64 - .L_63)
	.align		4
.L_63:
        /*013c*/ 	.word	index@(_ZN7cutlass13device_kernelIN5flash19enable_sm80_to_sm89INS1_16FlashAttnFwdSm80INS1_25CollectiveMainloopFwdSm80ILi4ELi1ELb0EN4cute5tupleIJNS5_1CILi128EEENS7_ILi48EEENS7_ILi96EEEEEELi96ENS_10bfloat16_tEfNS_4arch4Sm80ELb1ELb0ELb0ELb1ELb0ELb1ELb1ELb1EEENS1_21CollectiveEpilogueFwdINS6_IJS8_SA_S9_EEENS6_IJNS7_ILi1EEESI_SI_EEESC_SE_Li128ELb1ELb1ELb1ELb0EEENS1_36VarlenDynamicPersistentTileSchedulerILi128ELi48ELi128ELi128ELb1ELb1ELb0ELb1ELb1ELb1EEEEEEEEEvNT_6ParamsE)
        /*0140*/ 	.word	0x00000000
.L_64:


//--------------------- .nv.compat                --------------------------
	.section	.nv.compat,"",@"SHT_CUDA_COMPAT_INFO"
	.align	4
        /*0000*/ 	.byte	0x02, 0x09, 0x01, 0x00, 0x02, 0x02, 0x01, 0x00, 0x02, 0x05, 0x05, 0x00, 0x03, 0x07, 0x01, 0x01
        /*0010*/ 	.byte	0x02, 0x03, 0x00, 0x00, 0x02, 0x06, 0x01, 0x00, 0x04, 0x0b, 0x08, 0x00, 0x00, 0x00, 0x00, 0x00
        /*0020*/ 	.byte	0x00, 0x00, 0x00, 0x00


//--------------------- .nv.info._ZN7cutlass13device_kernelIN5flash19enable_sm80_to_sm89INS1_16FlashAttnFwdSm80INS1_25CollectiveMainloopFwdSm80ILi4ELi1ELb0EN4cute5tupleIJNS5_1CILi128EEENS7_ILi64EEENS7_ILi96EEEEEELi96ENS_10bfloat16_tEfNS_4arch4Sm80ELb0ELb0ELb0ELb0ELb0ELb0ELb1ELb1EEENS1_21CollectiveEpilogueFwdINS6_IJS8_SA_S9_EEENS6_IJNS7_ILi1EEESI_SI_EEESC_SE_Li128ELb0ELb1ELb1ELb0EEENS1_19SingleTileSchedulerILb0ELb1ELb1ELi128EEEEEEEEEvNT_6ParamsE --------------------------
	.section	.nv.info._ZN7cutlass13device_kernelIN5flash19enable_sm80_to_sm89INS1_16FlashAttnFwdSm80INS1_25CollectiveMainloopFwdSm80ILi4ELi1ELb0EN4cute5tupleIJNS5_1CILi128EEENS7_ILi64EEENS7_ILi96EEEEEELi96ENS_10bfloat16_tEfNS_4arch4Sm80ELb0ELb0ELb0ELb0ELb0ELb0ELb1ELb1EEENS1_21CollectiveEpilogueFwdINS6_IJS8_SA_S9_EEENS6_IJNS7_ILi1EEESI_SI_EEESC_SE_Li128ELb0ELb1ELb1ELb0EEENS1_19SingleTileSchedulerILb0ELb1ELb1ELi128EEEEEEEEEvNT_6ParamsE,"",@"SHT_CUDA_INFO"
	.sectionflags	@""
	.align	4


	//----- nvinfo : EIATTR_CUDA_API_VERSION
	.align		4
        /*0000*/ 	.byte	0x04, 0x37
        /*0002*/ 	.short	(.L_66 - .L_65)
.L_65:
        /*0004*/ 	.word	0x00000082


	//----- nvinfo : EIATTR_KPARAM_INFO
	.align		4
.L_66:
        /*0008*/ 	.byte	0x04, 0x17
        /*000a*/ 	.short	(.L_68 - .L_67)
.L_67:
        /*000c*/ 	.word	0x00000000
        /*0010*/ 	.short	0x0000
        /*0012*/ 	.short	0x0000
        /*0014*/ 	.byte	0x00, 0xf0, 0x61, 0x10


	//----- nvinfo : EIATTR_SPARSE_MMA_MASK
	.align		4
.L_68:
        /*0018*/ 	.byte	0x03, 0x50
        /*001a*/ 	.short	0x0000


	//----- nvinfo : EIATTR_MAXREG_COUNT
	.align		4
        /*001c*/ 	.byte	0x03, 0x1b
        /*001e*/ 	.short	0x00ff


	//----- nvinfo : EIATTR_MERCURY_ISA_VERSION
	.align		4
        /*0020*/ 	.byte	0x03, 0x5f
        /*0022*/ 	.short	0x0101


	//----- nvinfo : EIATTR_EXIT_INSTR_OFFSETS
	.align		4
        /*0024*/ 	.byte	0x04, 0x1c
        /*0026*/ 	.short	(.L_70 - .L_69)


	//   ....[0]....
.L_69:
        /*0028*/ 	.word	0x00000010


	//----- nvinfo : EIATTR_MAX_THREADS
	.align		4
.L_70:
        /*002c*/ 	.byte	0x04, 0x05
        /*002e*/ 	.short	(.L_72 - .L_71)
.L_71:
        /*0030*/ 	.word	0x00000080
        /*0034*/ 	.word	0x00000001
        /*0038*/ 	.word	0x00000001


	//----- nvinfo : EIATTR_CBANK_PARAM_SIZE
	.align		4
.L_72:
        /*003c*/ 	.byte	0x03, 0x19
        /*003e*/ 	.short	0x0418


	//----- nvinfo : EIATTR_PARAM_CBANK
	.align		4
        /*0040*/ 	.byte	0x04, 0x0a
        /*0042*/ 	.short	(.L_74 - .L_73)
	.align		4
.L_73:
        /*0044*/ 	.word	index@(.nv.constant0._ZN7cutlass13device_kernelIN5flash19enable_sm80_to_sm89INS1_16FlashAttnFwdSm80INS1_25CollectiveMainloopFwdSm80ILi4ELi1ELb0EN4cute5tupleIJNS5_1CILi128EEENS7_ILi64EEENS7_ILi96EEEEEELi96ENS_10bfloat16_tEfNS_4arch4Sm80ELb0ELb0ELb0ELb0ELb0ELb0ELb1ELb1EEENS1_21CollectiveEpilogueFwdINS6_IJS8_SA_S9_EEENS6_IJNS7_ILi1EEESI_SI_EEESC_SE_Li128ELb0ELb1ELb1ELb0EEENS1_19SingleTileSchedulerILb0ELb1ELb1ELi128EEEEEEEEEvNT_6ParamsE)
        /*0048*/ 	.short	0x0210
        /*004a*/ 	.short	0x0418


	//----- nvinfo : EIATTR_SW_WAR
	.align		4
.L_74:
        /*004c*/ 	.byte	0x04, 0x36
        /*004e*/ 	.short	(.L_76 - .L_75)
.L_75:
        /*0050*/ 	.word	0x00000008
.L_76:


//--------------------- .nv.info._ZN7cutlass13device_kernelIN5flash19enable_sm80_to_sm89INS1_16FlashAttnFwdSm80INS1_25CollectiveMainloopFwdSm80ILi4ELi1ELb0EN4cute5tupleIJNS5_1CILi128EEENS7_ILi48EEENS7_ILi96EEEEEELi96ENS_10bfloat16_tEfNS_4arch4Sm80ELb0ELb0ELb0ELb1ELb0ELb0ELb1ELb1EEENS1_21CollectiveEpilogueFwdINS6_IJS8_SA_S9_EEENS6_IJNS7_ILi1EEESI_SI_EEESC_SE_Li128ELb1ELb1ELb1ELb0EEENS1_36VarlenDynamicPersistentTileSchedulerILi128ELi48ELi128ELi128ELb1ELb1ELb0ELb0ELb1ELb1EEEEEEEEEvNT_6ParamsE --------------------------
	.section	.nv.info._ZN7cutlass13device_kernelIN5flash19enable_sm80_to_sm89INS1_16FlashAttnFwdSm80INS1_25CollectiveMainloopFwdSm80ILi4ELi1ELb0EN4cute5tupleIJNS5_1CILi128EEENS7_ILi48EEENS7_ILi96EEEEEELi96ENS_10bfloat16_tEfNS_4arch4Sm80ELb0ELb0ELb0ELb1ELb0ELb0ELb1ELb1EEENS1_21CollectiveEpilogueFwdINS6_IJS8_SA_S9_EEENS6_IJNS7_ILi1EEESI_SI_EEESC_SE_Li128ELb1ELb1ELb1ELb0EEENS1_36VarlenDynamicPersistentTileSchedulerILi128ELi48ELi128ELi128ELb1ELb1ELb0ELb0ELb1ELb1EEEEEEEEEvNT_6ParamsE,"",@"SHT_CUDA_INFO"
	.sectionflags	@""
	.align	4


	//----- nvinfo : EIATTR_CUDA_API_VERSION
	.align		4
        /*0000*/ 	.byte	0x04, 0x37
        /*0002*/ 	.short	(.L_78 - .L_77)
.L_77:
        /*0004*/ 	.word	0x00000082


	//----- nvinfo : EIATTR_KPARAM_INFO
	.align		4
.L_78:
        /*0008*/ 	.byte	0x04, 0x17
        /*000a*/ 	.short	(.L_80 - .L_79)
.L_79:
        /*000c*/ 	.word	0x00000000
        /*0010*/ 	.short	0x0000
        /*0012*/ 	.short	0x0000
        /*0014*/ 	.byte	0x00, 0xf0, 0xe1, 0x10


	//----- nvinfo : EIATTR_SPARSE_MMA_MASK
	.align		4
.L_80:
        /*0018*/ 	.byte	0x03, 0x50
        /*001a*/ 	.short	0x0000


	//----- nvinfo : EIATTR_MAXREG_COUNT
	.align		4
        /*001c*/ 	.byte	0x03, 0x1b
        /*001e*/ 	.short	0x00ff


	//----- nvinfo : EIATTR_MERCURY_ISA_VERSION
	.align		4
        /*0020*/ 	.byte	0x03, 0x5f
        /*0022*/ 	.short	0x0101


	//----- nvinfo : EIATTR_EXIT_INSTR_OFFSETS
	.align		4
        /*0024*/ 	.byte	0x04, 0x1c
        /*0026*/ 	.short	(.L_82 - .L_81)


	//   ....[0]....
.L_81:
        /*0028*/ 	.word	0x00000010


	//----- nvinfo : EIATTR_MAX_THREADS
	.align		4
.L_82:
        /*002c*/ 	.byte	0x04, 0x05
        /*002e*/ 	.short	(.L_84 - .L_83)
.L_83:
        /*0030*/ 	.word	0x00000080
        /*0034*/ 	.word	0x00000001
        /*0038*/ 	.word	0x00000001


	//----- nvinfo : EIATTR_CBANK_PARAM_SIZE
	.align		4
.L_84:
        /*003c*/ 	.byte	0x03, 0x19
        /*003e*/ 	.short	0x0438


	//----- nvinfo : EIATTR_PARAM_CBANK
	.align		4
        /*0040*/ 	.byte	0x04, 0x0a
        /*0042*/ 	.short	(.L_86 - .L_85)
	.align		4
.L_85:
        /*0044*/ 	.word	index@(.nv.constant0._ZN7cutlass13device_kernelIN5flash19enable_sm80_to_sm89INS1_16FlashAttnFwdSm80INS1_25CollectiveMainloopFwdSm80ILi4ELi1ELb0EN4cute5tupleIJNS5_1CILi128EEENS7_ILi48EEENS7_ILi96EEEEEELi96ENS_10bfloat16_tEfNS_4arch4Sm80ELb0ELb0ELb0ELb1ELb0ELb0ELb1ELb1EEENS1_21CollectiveEpilogueFwdINS6_IJS8_SA_S9_EEENS6_IJNS7_ILi1EEESI_SI_EEESC_SE_Li128ELb1ELb1ELb1ELb0EEENS1_36VarlenDynamicPersistentTileSchedulerILi128ELi48ELi128ELi128ELb1ELb1ELb0ELb0ELb1ELb1EEEEEEEEEvNT_6ParamsE)
        /*0048*/ 	.short	0x0210
        /*004a*/ 	.short	0x0438


	//----- nvinfo : EIATTR_SW_WAR
	.align		4
.L_86:
        /*004c*/ 	.byte	0x04, 0x36
        /*004e*/ 	.short	(.L_88 - .L_87)
.L_87:
        /*0050*/ 	.word	0x00000008
.L_88:


//--------------------- .nv.info._ZN7cutlass13device_kernelIN5flash19enable_sm80_to_sm89INS1_16FlashAttnFwdSm80INS1_25CollectiveMainloopFwdSm80ILi4ELi1ELb0EN4cute5tupleIJNS5_1CILi128EEENS7_ILi48EEENS7_ILi96EEEEEELi96ENS_10bfloat16_tEfNS_4arch4Sm80ELb0ELb0ELb0ELb1ELb0ELb1ELb1ELb1EEENS1_21CollectiveEpilogueFwdINS6_IJS8_SA_S9_EEENS6_IJNS7_ILi1EEESI_SI_EEESC_SE_Li128ELb1ELb1ELb1ELb0EEENS1_36VarlenDynamicPersistentTileSchedulerILi128ELi48ELi128ELi128ELb1ELb1ELb0ELb0ELb1ELb1EEEEEEEEEvNT_6ParamsE --------------------------
	.section	.nv.info._ZN7cutlass13device_kernelIN5flash19enable_sm80_to_sm89INS1_16FlashAttnFwdSm80INS1_25CollectiveMainloopFwdSm80ILi4ELi1ELb0EN4cute5tupleIJNS5_1CILi128EEENS7_ILi48EEENS7_ILi96EEEEEELi96ENS_10bfloat16_tEfNS_4arch4Sm80ELb0ELb0ELb0ELb1ELb0ELb1ELb1ELb1EEENS1_21CollectiveEpilogueFwdINS6_IJS8_SA_S9_EEENS6_IJNS7_ILi1EEESI_SI_EEESC_SE_Li128ELb1ELb1ELb1ELb0EEENS1_36VarlenDynamicPersistentTileSchedulerILi128ELi48ELi128ELi128ELb1ELb1ELb0ELb0ELb1ELb1EEEEEEEEEvNT_6ParamsE,"",@"SHT_CUDA_INFO"
	.sectionflags	@""
	.align	4


	//----- nvinfo : EIATTR_CUDA_API_VERSION
	.align		4
        /*0000*/ 	.byte	0x04, 0x37
        /*0002*/ 	.short	(.L_90 - .L_89)
.L_89:
        /*0004*/ 	.word	0x00000082


	//----- nvinfo : EIATTR_KPARAM_INFO
	.align		4
.L_90:
        /*0008*/ 	.byte	0x04, 0x17
        /*000a*/ 	.short	(.L_92 - .L_91)
.L_91:
        /*000c*/ 	.word	0x00000000
        /*0010*/ 	.short	0x0000
        /*0012*/ 	.short	0x0000
        /*0014*/ 	.byte	0x00, 0xf0, 0xe1, 0x10


	//----- nvinfo : EIATTR_SPARSE_MMA_MASK
	.align		4
.L_92:
        /*0018*/ 	.byte	0x03, 0x50
        /*001a*/ 	.short	0x0000


	//----- nvinfo : EIATTR_MAXREG_COUNT
	.align		4
        /*001c*/ 	.byte	0x03, 0x1b
        /*001e*/ 	.short	0x00ff


	//----- nvinfo : EIATTR_MERCURY_ISA_VERSION
	.align		4
        /*0020*/ 	.byte	0x03, 0x5f
        /*0022*/ 	.short	0x0101


	//----- nvinfo : EIATTR_EXIT_INSTR_OFFSETS
	.align		4
        /*0024*/ 	.byte	0x04, 0x1c
        /*0026*/ 	.short	(.L_94 - .L_93)


	//   ....[0]....
.L_93:
        /*0028*/ 	.word	0x00000010


	//----- nvinfo : EIATTR_MAX_THREADS
	.align		4
.L_94:
        /*002c*/ 	.byte	0x04, 0x05
        /*002e*/ 	.short	(.L_96 - .L_95)
.L_95:
        /*0030*/ 	.word	0x00000080
        /*0034*/ 	.word	0x00000001
        /*0038*/ 	.word	0x00000001


	//----- nvinfo : EIATTR_CBANK_PARAM_SIZE
	.align		4
.L_96:
        /*003c*/ 	.byte	0x03, 0x19
        /*003e*/ 	.short	0x0438


	//----- nvinfo : EIATTR_PARAM_CBANK
	.align		4
        /*0040*/ 	.byte	0x04, 0x0a
        /*0042*/ 	.short	(.L_98 - .L_97)
	.align		4
.L_97:
        /*0044*/ 	.word	index@(.nv.constant0._ZN7cutlass13device_kernelIN5flash19enable_sm80_to_sm89INS1_16FlashAttnFwdSm80INS1_25CollectiveMainloopFwdSm80ILi4ELi1ELb0EN4cute5tupleIJNS5_1CILi128EEENS7_ILi48EEENS7_ILi96EEEEEELi96ENS_10bfloat16_tEfNS_4arch4Sm80ELb0ELb0ELb0ELb1ELb0ELb1ELb1ELb1EEENS1_21CollectiveEpilogueFwdINS6_IJS8_SA_S9_EEENS6_IJNS7_ILi1EEESI_SI_EEESC_SE_Li128ELb1ELb1ELb1ELb0EEENS1_36VarlenDynamicPersistentTileSchedulerILi128ELi48ELi128ELi128ELb1ELb1ELb0ELb0ELb1ELb1EEEEEEEEEvNT_6ParamsE)
        /*0048*/ 	.short	0x0210
        /*004a*/ 	.short	0x0438


	//----- nvinfo : EIATTR_SW_WAR
	.align		4
.L_98:
        /*004c*/ 	.byte	0x04, 0x36
        /*004e*/ 	.short	(.L_100 - .L_99)
.L_99:
        /*0050*/ 	.word	0x00000008
.L_100:


//--------------------- .nv.info._ZN7cutlass13device_kernelIN5flash19enable_sm80_to_sm89INS1_16FlashAttnFwdSm80INS1_25CollectiveMainloopFwdSm80ILi4ELi1ELb0EN4cute5tupleIJNS5_1CILi128EEENS7_ILi48EEENS7_ILi96EEEEEELi96ENS_10bfloat16_tEfNS_4arch4Sm80ELb0ELb1ELb0ELb0ELb0ELb0ELb1ELb1EEENS1_21CollectiveEpilogueFwdINS6_IJS8_SA_S9_EEENS6_IJNS7_ILi1EEESI_SI_EEESC_SE_Li128ELb0ELb1ELb1ELb0EEENS1_19SingleTileSchedulerILb0ELb1ELb1ELi128EEEEEEEEEvNT_6ParamsE --------------------------
	.section	.nv.info._ZN7cutlass13device_kernelIN5flash19enable_sm80_to_sm89INS1_16FlashAttnFwdSm80INS1_25CollectiveMainloopFwdSm80ILi4ELi1ELb0EN4cute5tupleIJNS5_1CILi128EEENS7_ILi48EEENS7_ILi96EEEEEELi96ENS_10bfloat16_tEfNS_4arch4Sm80ELb0ELb1ELb0ELb0ELb0ELb0ELb1ELb1EEENS1_21CollectiveEpilogueFwdINS6_IJS8_SA_S9_EEENS6_IJNS7_ILi1EEESI_SI_EEESC_SE_Li128ELb0ELb1ELb1ELb0EEENS1_19SingleTileSchedulerILb0ELb1ELb1ELi128EEEEEEEEEvNT_6ParamsE,"",@"SHT_CUDA_INFO"
	.sectionflags	@""
	.align	4


	//----- nvinfo : EIATTR_CUDA_API_VERSION
	.align		4
        /*0000*/ 	.byte	0x04, 0x37
        /*0002*/ 	.short	(.L_102 - .L_101)
.L_101:
        /*0004*/ 	.word	0x00000082


	//----- nvinfo : EIATTR_KPARAM_INFO
	.align		4
.L_102:
        /*0008*/ 	.byte	0x04, 0x17
        /*000a*/ 	.short	(.L_104 - .L_103)
.L_103:
        /*000c*/ 	.word	0x00000000
        /*0010*/ 	.short	0x0000
        /*0012*/ 	.short	0x0000
        /*0014*/ 	.byte	0x00, 0xf0, 0x61, 0x10


	//----- nvinfo : EIATTR_SPARSE_MMA_MASK
	.align		4
.L_104:
        /*0018*/ 	.byte	0x03, 0x50
        /*001a*/ 	.short	0x0000


	//----- nvinfo : EIATTR_MAXREG_COUNT
	.align		4
        /*001c*/ 	.byte	0x03, 0x1b
        /*001e*/ 	.short	0x00ff


	//----- nvinfo : EIATTR_MERCURY_ISA_VERSION
	.align		4
        /*0020*/ 	.byte	0x03, 0x5f
        /*0022*/ 	.short	0x0101


	//----- nvinfo : EIATTR_EXIT_INSTR_OFFSETS
	.align		4
        /*0024*/ 	.byte	0x04, 0x1c
        /*0026*/ 	.short	(.L_106 - .L_105)


	//   ....[0]....
.L_105:
        /*0028*/ 	.word	0x00000010


	//----- nvinfo : EIATTR_MAX_THREADS
	.align		4
.L_106:
        /*002c*/ 	.byte	0x04, 0x05
        /*002e*/ 	.short	(.L_108 - .L_107)
.L_107:
        /*0030*/ 	.word	0x00000080
        /*0034*/ 	.word	0x00000001
        /*0038*/ 	.word	0x00000001


	//----- nvinfo : EIATTR_CBANK_PARAM_SIZE
	.align		4
.L_108:
        /*003c*/ 	.byte	0x03, 0x19
        /*003e*/ 	.short	0x0418


	//----- nvinfo : EIATTR_PARAM_CBANK
	.align		4
        /*0040*/ 	.byte	0x04, 0x0a
        /*0042*/ 	.short	(.L_110 - .L_109)
	.align		4
.L_109:
        /*0044*/ 	.word	index@(.nv.constant0._ZN7cutlass13device_kernelIN5flash19enable_sm80_to_sm89INS1_16FlashAttnFwdSm80INS1_25CollectiveMainloopFwdSm80ILi4ELi1ELb0EN4cute5tupleIJNS5_1CILi128EEENS7_ILi48EEENS7_ILi96EEEEEELi96ENS_10bfloat16_tEfNS_4arch4Sm80ELb0ELb1ELb0ELb0ELb0ELb0ELb1ELb1EEENS1_21CollectiveEpilogueFwdINS6_IJS8_SA_S9_EEENS6_IJNS7_ILi1EEESI_SI_EEESC_SE_Li128ELb0ELb1ELb1ELb0EEENS1_19SingleTileSchedulerILb0ELb1ELb1ELi128EEEEEEEEEvNT_6ParamsE)
        /*0048*/ 	.short	0x0210
        /*004a*/ 	.short	0x0418


	//----- nvinfo : EIATTR_SW_WAR
	.align		4
.L_110:
        /*004c*/ 	.byte	0x04, 0x36
        /*004e*/ 	.short	(.L_112 - .L_111)
.L_111:
        /*0050*/ 	.word	0x00000008
.L_112:


//--------------------- .nv.info._ZN7cutlass13device_kernelIN5flash19enable_sm80_to_sm89INS1_16FlashAttnFwdSm80INS1_25CollectiveMainloopFwdSm80ILi4ELi1ELb0EN4cute5tupleIJNS5_1CILi128EEENS7_ILi48EEENS7_ILi96EEEEEELi96ENS_10bfloat16_tEfNS_4arch4Sm80ELb0ELb1ELb0ELb1ELb0ELb0ELb1ELb1EEENS1_21CollectiveEpilogueFwdINS6_IJS8_SA_S9_EEENS6_IJNS7_ILi1EEESI_SI_EEESC_SE_Li128ELb1ELb1ELb1ELb0EEENS1_36VarlenDynamicPersistentTileSchedulerILi128ELi48ELi128ELi128ELb1ELb1ELb0ELb1ELb0ELb1EEEEEEEEEvNT_6ParamsE --------------------------
	.section	.nv.info._ZN7cutlass13device_kernelIN5flash19enable_sm80_to_sm89INS1_16FlashAttnFwdSm80INS1_25CollectiveMainloopFwdSm80ILi4ELi1ELb0EN4cute5tupleIJNS5_1CILi128EEENS7_ILi48EEENS7_ILi96EEEEEELi96ENS_10bfloat16_tEfNS_4arch4Sm80ELb0ELb1ELb0ELb1ELb0ELb0ELb1ELb1EEENS1_21CollectiveEpilogueFwdINS6_IJS8_SA_S9_EEENS6_IJNS7_ILi1EEESI_SI_EEESC_SE_Li128ELb1ELb1ELb1ELb0EEENS1_36VarlenDynamicPersistentTileSchedulerILi128ELi48ELi128ELi128ELb1ELb1ELb0ELb1ELb0ELb1EEEEEEEEEvNT_6ParamsE,"",@"SHT_CUDA_INFO"
	.sectionflags	@""
	.align	4


	//----- nvinfo : EIATTR_CUDA_API_VERSION
	.align		4
        /*0000*/ 	.byte	0x04, 0x37
        /*0002*/ 	.short	(.L_114 - .L_113)
.L_113:
        /*0004*/ 	.word	0x00000082


	//----- nvinfo : EIATTR_KPARAM_INFO
	.align		4
.L_114:
        /*0008*/ 	.byte	0x04, 0x17
        /*000a*/ 	.short	(.L_116 - .L_115)
.L_115:
        /*000c*/ 	.word	0x00000000
        /*0010*/ 	.short	0x0000
        /*0012*/ 	.short	0x0000
        /*0014*/ 	.byte	0x00, 0xf0, 0xe1, 0x10


	//----- nvinfo : EIATTR_SPARSE_MMA_MASK
	.align		4
.L_116:
        /*0018*/ 	.byte	0x03, 0x50
        /*001a*/ 	.short	0x0000


	//----- nvinfo : EIATTR_MAXREG_COUNT
	.align		4
        /*001c*/ 	.byte	0x03, 0x1b
        /*001e*/ 	.short	0x00ff


	//----- nvinfo : EIATTR_MERCURY_ISA_VERSION
	.align		4
        /*0020*/ 	.byte	0x03, 0x5f
        /*0022*/ 	.short	0x0101


	//----- nvinfo : EIATTR_EXIT_INSTR_OFFSETS
	.align		4
        /*0024*/ 	.byte	0x04, 0x1c
        /*0026*/ 	.short	(.L_118 - .L_117)


	//   ....[0]....
.L_117:
        /*0028*/ 	.word	0x00000010


	//----- nvinfo : EIATTR_MAX_THREADS
	.align		4
.L_118:
        /*002c*/ 	.byte	0x04, 0x05
        /*002e*/ 	.short	(.L_120 - .L_119)
.L_119:
        /*0030*/ 	.word	0x00000080
        /*0034*/ 	.word	0x00000001
        /*0038*/ 	.word	0x00000001


	//----- nvinfo : EIATTR_CBANK_PARAM_SIZE
	.align		4
.L_120:
        /*003c*/ 	.byte	0x03, 0x19
        /*003e*/ 	.short	0x0438


	//----- nvinfo : EIATTR_PARAM_CBANK
	.align		4
        /*0040*/ 	.byte	0x04, 0x0a
        /*0042*/ 	.short	(.L_122 - .L_121)
	.align		4
.L_121:
        /*0044*/ 	.word	index@(.nv.constant0._ZN7cutlass13device_kernelIN5flash19enable_sm80_to_sm89INS1_16FlashAttnFwdSm80INS1_25CollectiveMainloopFwdSm80ILi4ELi1ELb0EN4cute5tupleIJNS5_1CILi128EEENS7_ILi48EEENS7_ILi96EEEEEELi96ENS_10bfloat16_tEfNS_4arch4Sm80ELb0ELb1ELb0ELb1ELb0ELb0ELb1ELb1EEENS1_21CollectiveEpilogueFwdINS6_IJS8_SA_S9_EEENS6_IJNS7_ILi1EEESI_SI_EEESC_SE_Li128ELb1ELb1ELb1ELb0EEENS1_36VarlenDynamicPersistentTileSchedulerILi128ELi48ELi128ELi128ELb1ELb1ELb0ELb1ELb0ELb1EEEEEEEEEvNT_6ParamsE)
        /*0048*/ 	.short	0x0210
        /*004a*/ 	.short	0x0438


	//----- nvinfo : EIATTR_SW_WAR
	.align		4
.L_122:
        /*004c*/ 	.byte	0x04, 0x36
        /*004e*/ 	.short	(.L_124 - .L_123)
.L_123:
        /*0050*/ 	.word	0x00000008
.L_124:


//--------------------- .nv.info._ZN7cutlass13device_kernelIN5flash19enable_sm80_to_sm89INS1_16FlashAttnFwdSm80INS1_25CollectiveMainloopFwdSm80ILi4ELi1ELb0EN4cute5tupleIJNS5_1CILi128EEENS7_ILi48EEENS7_ILi96EEEEEELi96ENS_10bfloat16_tEfNS_4arch4Sm80ELb0ELb1ELb0ELb1ELb0ELb1ELb1ELb1EEENS1_21CollectiveEpilogueFwdINS6_IJS8_SA_S9_EEENS6_IJNS7_ILi1EEESI_SI_EEESC_SE_Li128ELb1ELb1ELb1ELb0EEENS1_36VarlenDynamicPersistentTileSchedulerILi128ELi48ELi128ELi128ELb1ELb1ELb0ELb1ELb0ELb1EEEEEEEEEvNT_6ParamsE --------------------------
	.section	.nv.info._ZN7cutlass13device_kernelIN5flash19enable_sm80_to_sm89INS1_16FlashAttnFwdSm80INS1_25CollectiveMainloopFwdSm80ILi4ELi1ELb0EN4cute5tupleIJNS5_1CILi128EEENS7_ILi48EEENS7_ILi96EEEEEELi96ENS_10bfloat16_tEfNS_4arch4Sm80ELb0ELb1ELb0ELb1ELb0ELb1ELb1ELb1EEENS1_21CollectiveEpilogueFwdINS6_IJS8_SA_S9_EEENS6_IJNS7_ILi1EEESI_SI_EEESC_SE_Li128ELb1ELb1ELb1ELb0EEENS1_36VarlenDynamicPersistentTileSchedulerILi128ELi48ELi128ELi128ELb1ELb1ELb0ELb1ELb0ELb1EEEEEEEEEvNT_6ParamsE,"",@"SHT_CUDA_INFO"
	.sectionflags	@""
	.align	4


	//----- nvinfo : EIATTR_CUDA_API_VERSION
	.align		4
        /*0000*/ 	.byte	0x04, 0x37
        /*0002*/ 	.short	(.L_126 - .L_125)
.L_125:
        /*0004*/ 	.word	0x00000082


	//----- nvinfo : EIATTR_KPARAM_INFO
	.align		4
.L_126:
        /*0008*/ 	.byte	0x04, 0x17
        /*000a*/ 	.short	(.L_128 - .L_127)
.L_127:
        /*000c*/ 	.word	0x00000000
        /*0010*/ 	.short	0x0000
        /*0012*/ 	.short	0x0000
        /*0014*/ 	.byte	0x00, 0xf0, 0xe1, 0x10


	//----- nvinfo : EIATTR_SPARSE_MMA_MASK
	.align		4
.L_128:
        /*0018*/ 	.byte	0x03, 0x50
        /*001a*/ 	.short	0x0000


	//----- nvinfo : EIATTR_MAXREG_COUNT
	.align		4
        /*001c*/ 	.byte	0x03, 0x1b
        /*001e*/ 	.short	0x00ff


	//----- nvinfo : EIATTR_MERCURY_ISA_VERSION
	.align		4
        /*0020*/ 	.byte	0x03, 0x5f
        /*0022*/ 	.short	0x0101


	//----- nvinfo : EIATTR_EXIT_INSTR_OFFSETS
	.align		4
        /*0024*/ 	.byte	0x04, 0x1c
        /*0026*/ 	.short	(.L_130 - .L_129)


	//   ....[0]....
.L_129:
        /*0028*/ 	.word	0x00000010


	//----- nvinfo : EIATTR_MAX_THREADS
	.align		4
.L_130:
        /*002c*/ 	.byte	0x04, 0x05
        /*002e*/ 	.short	(.L_132 - .L_131)
.L_131:
        /*0030*/ 	.word	0x00000080
        /*0034*/ 	.word	0x00000001
        /*0038*/ 	.word	0x00000001


	//----- nvinfo : EIATTR_CBANK_PARAM_SIZE
	.align		4
.L_132:
        /*003c*/ 	.byte	0x03, 0x19
        /*003e*/ 	.short	0x0438


	//----- nvinfo : EIATTR_PARAM_CBANK
	.align		4
        /*0040*/ 	.byte	0x04, 0x0a
        /*0042*/ 	.short	(.L_134 - .L_133)
	.align		4
.L_133:
        /*0044*/ 	.word	index@(.nv.constant0._ZN7cutlass13device_kernelIN5flash19enable_sm80_to_sm89INS1_16FlashAttnFwdSm80INS1_25CollectiveMainloopFwdSm80ILi4ELi1ELb0EN4cute5tupleIJNS5_1CILi128EEENS7_ILi48EEENS7_ILi96EEEEEELi96ENS_10bfloat16_tEfNS_4arch4Sm80ELb0ELb1ELb0ELb1ELb0ELb1ELb1ELb1EEENS1_21CollectiveEpilogueFwdINS6_IJS8_SA_S9_EEENS6_IJNS7_ILi1EEESI_SI_EEESC_SE_Li128ELb1ELb1ELb1ELb0EEENS1_36VarlenDynamicPersistentTileSchedulerILi128ELi48ELi128ELi128ELb1ELb1ELb0ELb1ELb0ELb1EEEEEEEEEvNT_6ParamsE)
        /*0048*/ 	.short	0x0210
        /*004a*/ 	.short	0x0438


	//----- nvinfo : EIATTR_SW_WAR
	.align		4
.L_134:
        /*004c*/ 	.byte	0x04, 0x36
        /*004e*/ 	.short	(.L_136 - .L_135)
.L_135:
        /*0050*/ 	.word	0x00000008
.L_136:


//--------------------- .nv.info._ZN7cutlass13device_kernelIN5flash19enable_sm80_to_sm89INS1_16FlashAttnFwdSm80INS1_25CollectiveMainloopFwdSm80ILi4ELi1ELb0EN4cute5tupleIJNS5_1CILi128EEENS7_ILi64EEENS7_ILi96EEEEEELi96ENS_10bfloat16_tEfNS_4arch4Sm80ELb1ELb0ELb0ELb0ELb0ELb0ELb1ELb1EEENS1_21CollectiveEpilogueFwdINS6_IJS8_SA_S9_EEENS6_IJNS7_ILi1EEESI_SI_EEESC_SE_Li128ELb0ELb1ELb1ELb0EEENS1_30DynamicPersistentTileSchedulerILi128ELi128ELb1ELb1ELb0EEEEEEEEEvNT_6ParamsE --------------------------
	.section	.nv.info._ZN7cutlass13device_kernelIN5flash19enable_sm80_to_sm89INS1_16FlashAttnFwdSm80INS1_25CollectiveMainloopFwdSm80ILi4ELi1ELb0EN4cute5tupleIJNS5_1CILi128EEENS7_ILi64EEENS7_ILi96EEEEEELi96ENS_10bfloat16_tEfNS_4arch4Sm80ELb1ELb0ELb0ELb0ELb0ELb0ELb1ELb1EEENS1_21CollectiveEpilogueFwdINS6_IJS8_SA_S9_EEENS6_IJNS7_ILi1EEESI_SI_EEESC_SE_Li128ELb0ELb1ELb1ELb0EEENS1_30DynamicPersistentTileSchedulerILi128ELi128ELb1ELb1ELb0EEEEEEEEEvNT_6ParamsE,"",@"SHT_CUDA_INFO"
	.sectionflags	@""
	.align	4


	//----- nvinfo : EIATTR_CUDA_API_VERSION
	.align		4
        /*0000*/ 	.byte	0x04, 0x37
        /*0002*/ 	.short	(.L_138 - .L_137)
.L_137:
        /*0004*/ 	.word	0x00000082


	//----- nvinfo : EIATTR_KPARAM_INFO
	.align		4
.L_138:
        /*0008*/ 	.byte	0x04, 0x17
        /*000a*/ 	.short	(.L_140 - .L_139)
.L_139:
        /*000c*/ 	.word	0x00000000
        /*0010*/ 	.short	0x0000
        /*0012*/ 	.short	0x0000
        /*0014*/ 	.byte	0x00, 0xf0, 0xa1, 0x10


	//----- nvinfo : EIATTR_SPARSE_MMA_MASK
	.align		4
.L_140:
        /*0018*/ 	.byte	0x03, 0x50
        /*001a*/ 	.short	0x0000


	//----- nvinfo : EIATTR_MAXREG_COUNT
	.align		4
        /*001c*/ 	.byte	0x03, 0x1b
        /*001e*/ 	.short	0x00ff


	//----- nvinfo : EIATTR_MERCURY_ISA_VERSION
	.align		4
        /*0020*/ 	.byte	0x03, 0x5f
        /*0022*/ 	.short	0x0101


	//----- nvinfo : EIATTR_EXIT_INSTR_OFFSETS
	.align		4
        /*0024*/ 	.byte	0x04, 0x1c
        /*0026*/ 	.short	(.L_142 - .L_141)


	//   ....[0]....
.L_141:
        /*0028*/ 	.word	0x00000010


	//----- nvinfo : EIATTR_MAX_THREADS
	.align		4
.L_142:
        /*002c*/ 	.byte	0x04, 0x05
        /*002e*/ 	.short	(.L_144 - .L_143)
.L_143:
        /*0030*/ 	.word	0x00000080
        /*0034*/ 	.word	0x00000001
        /*0038*/ 	.word	0x00000001


	//----- nvinfo : EIATTR_CBANK_PARAM_SIZE
	.align		4
.L_144:
        /*003c*/ 	.byte	0x03, 0x19
        /*003e*/ 	.short	0x0428


	//----- nvinfo : EIATTR_PARAM_CBANK
	.align		4
        /*0040*/ 	.byte	0x04, 0x0a
        /*0042*/ 	.short	(.L_146 - .L_145)
	.align		4
.L_145:
        /*0044*/ 	.word	index@(.nv.constant0._ZN7cutlass13device_kernelIN5flash19enable_sm80_to_sm89INS1_16FlashAttnFwdSm80INS1_25CollectiveMainloopFwdSm80ILi4ELi1ELb0EN4cute5tupleIJNS5_1CILi128EEENS7_ILi64EEENS7_ILi96EEEEEELi96ENS_10bfloat16_tEfNS_4arch4Sm80ELb1ELb0ELb0ELb0ELb0ELb0ELb1ELb1EEENS1_21CollectiveEpilogueFwdINS6_IJS8_SA_S9_EEENS6_IJNS7_ILi1EEESI_SI_EEESC_SE_Li128ELb0ELb1ELb1ELb0EEENS1_30DynamicPersistentTileSchedulerILi128ELi128ELb1ELb1ELb0EEEEEEEEEvNT_6ParamsE)
        /*0048*/ 	.short	0x0210
        /*004a*/ 	.short	0x0428


	//----- nvinfo : EIATTR_SW_WAR
	.align		4
.L_146:
        /*004c*/ 	.byte	0x04, 0x36
        /*004e*/ 	.short	(.L_148 - .L_147)
.L_147:
        /*0050*/ 	.word	0x00000008
.L_148:


//--------------------- .nv.info._ZN7cutlass13device_kernelIN5flash19enable_sm80_to_sm89INS1_16FlashAttnFwdSm80INS1_25CollectiveMainloopFwdSm80ILi4ELi1ELb0EN4cute5tupleIJNS5_1CILi128EEENS7_ILi48EEENS7_ILi96EEEEEELi96ENS_10bfloat16_tEfNS_4arch4Sm80ELb1ELb0ELb0ELb1ELb0ELb0ELb1ELb1EEENS1_21CollectiveEpilogueFwdINS6_IJS8_SA_S9_EEENS6_IJNS7_ILi1EEESI_SI_EEESC_SE_Li128ELb1ELb1ELb1ELb0EEENS1_36VarlenDynamicPersistentTileSchedulerILi128ELi48ELi128ELi128ELb1ELb1ELb0ELb1ELb1ELb1EEEEEEEEEvNT_6ParamsE --------------------------
	.section	.nv.info._ZN7cutlass13device_kernelIN5flash19enable_sm80_to_sm89INS1_16FlashAttnFwdSm80INS1_25CollectiveMainloopFwdSm80ILi4ELi1ELb0EN4cute5tupleIJNS5_1CILi128EEENS7_ILi48EEENS7_ILi96EEEEEELi96ENS_10bfloat16_tEfNS_4arch4Sm80ELb1ELb0ELb0ELb1ELb0ELb0ELb1ELb1EEENS1_21CollectiveEpilogueFwdINS6_IJS8_SA_S9_EEENS6_IJNS7_ILi1EEESI_SI_EEESC_SE_Li128ELb1ELb1ELb1ELb0EEENS1_36VarlenDynamicPersistentTileSchedulerILi128ELi48ELi128ELi128ELb1ELb1ELb0ELb1ELb1ELb1EEEEEEEEEvNT_6ParamsE,"",@"SHT_CUDA_INFO"
	.sectionflags	@""
	.align	4


	//----- nvinfo : EIATTR_CUDA_API_VERSION
	.align		4
        /*0000*/ 	.byte	0x04, 0x37
        /*0002*/ 	.short	(.L_150 - .L_149)
.L_149:
        /*0004*/ 	.word	0x00000082


	//----- nvinfo : EIATTR_KPARAM_INFO
	.align		4
.L_150:
        /*0008*/ 	.byte	0x04, 0x17
        /*000a*/ 	.short	(.L_152 - .L_151)
.L_151:
        /*000c*/ 	.word	0x00000000
        /*0010*/ 	.short	0x0000
        /*0012*/ 	.short	0x0000
        /*0014*/ 	.byte	0x00, 0xf0, 0xe1, 0x10


	//----- nvinfo : EIATTR_SPARSE_MMA_MASK
	.align		4
.L_152:
        /*0018*/ 	.byte	0x03, 0x50
        /*001a*/ 	.short	0x0000


	//----- nvinfo : EIATTR_MAXREG_COUNT
	.align		4
        /*001c*/ 	.byte	0x03, 0x1b
        /*001e*/ 	.short	0x00ff


	//----- nvinfo : EIATTR_MERCURY_ISA_VERSION
	.align		4
        /*0020*/ 	.byte	0x03, 0x5f
        /*0022*/ 	.short	0x0101


	//----- nvinfo : EIATTR_EXIT_INSTR_OFFSETS
	.align		4
        /*0024*/ 	.byte	0x04, 0x1c
        /*0026*/ 	.short	(.L_154 - .L_153)


	//   ....[0]....
.L_153:
        /*0028*/ 	.word	0x00000010


	//----- nvinfo : EIATTR_MAX_THREADS
	.align		4
.L_154:
        /*002c*/ 	.byte	0x04, 0x05
        /*002e*/ 	.short	(.L_156 - .L_155)
.L_155:
        /*0030*/ 	.word	0x00000080
        /*0034*/ 	.word	0x00000001
        /*0038*/ 	.word	0x00000001


	//----- nvinfo : EIATTR_CBANK_PARAM_SIZE
	.align		4
.L_156:
        /*003c*/ 	.byte	0x03, 0x19
        /*003e*/ 	.short	0x0438


	//----- nvinfo : EIATTR_PARAM_CBANK
	.align		4
        /*0040*/ 	.byte	0x04, 0x0a
        /*0042*/ 	.short	(.L_158 - .L_157)
	.align		4
.L_157:
        /*0044*/ 	.word	index@(.nv.constant0._ZN7cutlass13device_kernelIN5flash19enable_sm80_to_sm89INS1_16FlashAttnFwdSm80INS1_25CollectiveMainloopFwdSm80ILi4ELi1ELb0EN4cute5tupleIJNS5_1CILi128EEENS7_ILi48EEENS7_ILi96EEEEEELi96ENS_10bfloat16_tEfNS_4arch4Sm80ELb1ELb0ELb0ELb1ELb0ELb0ELb1ELb1EEENS1_21CollectiveEpilogueFwdINS6_IJS8_SA_S9_EEENS6_IJNS7_ILi1EEESI_SI_EEESC_SE_Li128ELb1ELb1ELb1ELb0EEENS1_36VarlenDynamicPersistentTileSchedulerILi128ELi48ELi128ELi128ELb1ELb1ELb0ELb1ELb1ELb1EEEEEEEEEvNT_6ParamsE)
        /*0048*/ 	.short	0x0210
        /*004a*/ 	.short	0x0438


	//----- nvinfo : EIATTR_SW_WAR
	.align		4
.L_158:
        /*004c*/ 	.byte	0x04, 0x36
        /*004e*/ 	.short	(.L_160 - .L_159)
.L_159:
        /*0050*/ 	.word	0x00000008
.L_160:


//--------------------- .nv.info._ZN7cutlass13device_kernelIN5flash19enable_sm80_to_sm89INS1_16FlashAttnFwdSm80INS1_25CollectiveMainloopFwdSm80ILi4ELi1ELb0EN4cute5tupleIJNS5_1CILi128EEENS7_ILi48EEENS7_ILi96EEEEEELi96ENS_10bfloat16_tEfNS_4arch4Sm80ELb1ELb0ELb0ELb1ELb0ELb1ELb1ELb1EEENS1_21CollectiveEpilogueFwdINS6_IJS8_SA_S9_EEENS6_IJNS7_ILi1EEESI_SI_EEESC_SE_Li128ELb1ELb1ELb1ELb0EEENS1_36VarlenDynamicPersistentTileSchedulerILi128ELi48ELi128ELi128ELb1ELb1ELb0ELb1ELb1ELb1EEEEEEEEEvNT_6ParamsE --------------------------
	.section	.nv.info._ZN7cutlass13device_kernelIN5flash19enable_sm80_to_sm89INS1_16FlashAttnFwdSm80INS1_25CollectiveMainloopFwdSm80ILi4ELi1ELb0EN4cute5tupleIJNS5_1CILi128EEENS7_ILi48EEENS7_ILi96EEEEEELi96ENS_10bfloat16_tEfNS_4arch4Sm80ELb1ELb0ELb0ELb1ELb0ELb1ELb1ELb1EEENS1_21CollectiveEpilogueFwdINS6_IJS8_SA_S9_EEENS6_IJNS7_ILi1EEESI_SI_EEESC_SE_Li128ELb1ELb1ELb1ELb0EEENS1_36VarlenDynamicPersistentTileSchedulerILi128ELi48ELi128ELi128ELb1ELb1ELb0ELb1ELb1ELb1EEEEEEEEEvNT_6ParamsE,"",@"SHT_CUDA_INFO"
	.sectionflags	@""
	.align	4


	//----- nvinfo : EIATTR_CUDA_API_VERSION
	.align		4
        /*0000*/ 	.byte	0x04, 0x37
        /*0002*/ 	.short	(.L_162 - .L_161)
.L_161:
        /*0004*/ 	.word	0x00000082


	//----- nvinfo : EIATTR_KPARAM_INFO
	.align		4
.L_162:
        /*0008*/ 	.byte	0x04, 0x17
        /*000a*/ 	.short	(.L_164 - .L_163)
.L_163:
        /*000c*/ 	.word	0x00000000
        /*0010*/ 	.short	0x0000
        /*0012*/ 	.short	0x0000
        /*0014*/ 	.byte	0x00, 0xf0, 0xe1, 0x10


	//----- nvinfo : EIATTR_SPARSE_MMA_MASK
	.align		4
.L_164:
        /*0018*/ 	.byte	0x03, 0x50
        /*001a*/ 	.short	0x0000


	//----- nvinfo : EIATTR_MAXREG_COUNT
	.align		4
        /*001c*/ 	.byte	0x03, 0x1b
        /*001e*/ 	.short	0x00ff


	//----- nvinfo : EIATTR_MERCURY_ISA_VERSION
	.align		4
        /*0020*/ 	.byte	0x03, 0x5f
        /*0022*/ 	.short	0x0101


	//----- nvinfo : EIATTR_EXIT_INSTR_OFFSETS
	.align		4
        /*0024*/ 	.byte	0x04, 0x1c
        /*0026*/ 	.short	(.L_166 - .L_165)


	//   ....[0]....
.L_165:
        /*0028*/ 	.word	0x00000010


	//----- nvinfo : EIATTR_MAX_THREADS
	.align		4
.L_166:
        /*002c*/ 	.byte	0x04, 0x05
        /*002e*/ 	.short	(.L_168 - .L_167)
.L_167:
        /*0030*/ 	.word	0x00000080
        /*0034*/ 	.word	0x00000001
        /*0038*/ 	.word	0x00000001


	//----- nvinfo : EIATTR_CBANK_PARAM_SIZE
	.align		4
.L_168:
        /*003c*/ 	.byte	0x03, 0x19
        /*003e*/ 	.short	0x0438


	//----- nvinfo : EIATTR_PARAM_CBANK
	.align		4
        /*0040*/ 	.byte	0x04, 0x0a
        /*0042*/ 	.short	(.L_170 - .L_169)
	.align		4
.L_169:
        /*0044*/ 	.word	index@(.nv.constant0._ZN7cutlass13device_kernelIN5flash19enable_sm80_to_sm89INS1_16FlashAttnFwdSm80INS1_25CollectiveMainloopFwdSm80ILi4ELi1ELb0EN4cute5tupleIJNS5_1CILi128EEENS7_ILi48EEENS7_ILi96EEEEEELi96ENS_10bfloat16_tEfNS_4arch4Sm80ELb1ELb0ELb0ELb1ELb0ELb1ELb1ELb1EEENS1_21CollectiveEpilogueFwdINS6_IJS8_SA_S9_EEENS6_IJNS7_ILi1EEESI_SI_EEESC_SE_Li128ELb1ELb1ELb1ELb0EEENS1_36VarlenDynamicPersistentTileSchedulerILi128ELi48ELi128ELi128ELb1ELb1ELb0ELb1ELb1ELb1EEEEEEEEEvNT_6ParamsE)
        /*0048*/ 	.short	0x0210
        /*004a*/ 	.short	0x0438


	//----- nvinfo : EIATTR_SW_WAR
	.align		4
.L_170:
        /*004c*/ 	.byte	0x04, 0x36
        /*004e*/ 	.short	(.L_172 - .L_171)
.L_171:
        /*0050*/ 	.word	0x00000008
.L_172:


//--------------------- .nv.callgraph             --------------------------
	.section	.nv.callgraph,"",@"SHT_CUDA_CALLGRAPH"
	.align	4
	.sectionentsize	8
	.align		4
        /*0000*/ 	.word	0x00000000
	.align		4
        /*0004*/ 	.word	0xffffffff
	.align		4
        /*0008*/ 	.word	0x00000000
	.align		4
        /*000c*/ 	.word	0xfffffffe
	.align		4
        /*0010*/ 	.word	0x00000000
	.align		4
        /*0014*/ 	.word	0xfffffffd
	.align		4
        /*0018*/ 	.word	0x00000000
	.align		4
        /*001c*/ 	.word	0xfffffffc


//--------------------- .nv.constant4             --------------------------
	.section	.nv.constant4,"a",@progbits
	.align	8
	.align		8
.nv.constant4:
        /*0000*/ 	.dword	_ZN71_INTERNAL_e7be270a_35_flash_fwd_hdim96_bf16_split_sm80_cu_4022bc09_35784cuda3std3__45__cpo5beginE
	.align		8
        /*0008*/ 	.dword	_ZN71_INTERNAL_e7be270a_35_flash_fwd_hdim96_bf16_split_sm80_cu_4022bc09_35784cuda3std3__45__cpo3endE
	.align		8
        /*0010*/ 	.dword	_ZN71_INTERNAL_e7be270a_35_flash_fwd_hdim96_bf16_split_sm80_cu_4022bc09_35784cuda3std3__45__cpo6cbeginE
	.align		8
        /*0018*/ 	.dword	_ZN71_INTERNAL_e7be270a_35_flash_fwd_hdim96_bf16_split_sm80_cu_4022bc09_35784cuda3std3__45__cpo4cendE
	.align		8
        /*0020*/ 	.dword	_ZN71_INTERNAL_e7be270a_35_flash_fwd_hdim96_bf16_split_sm80_cu_4022bc09_35784cuda3std3__473_GLOBAL__N__e7be270a_35_flash_fwd_hdim96_bf16_split_sm80_cu_4022bc09_35786ignoreE
	.align		8
        /*0028*/ 	.dword	_ZN71_INTERNAL_e7be270a_35_flash_fwd_hdim96_bf16_split_sm80_cu_4022bc09_35784cuda3std3__419piecewise_constructE
	.align		8
        /*0030*/ 	.dword	_ZN71_INTERNAL_e7be270a_35_flash_fwd_hdim96_bf16_split_sm80_cu_4022bc09_35784cuda3std3__48in_placeE
	.align		8
        /*0038*/ 	.dword	_ZN71_INTERNAL_e7be270a_35_flash_fwd_hdim96_bf16_split_sm80_cu_4022bc09_35784cuda3std6ranges3__45__cpo4swapE
	.align		8
        /*0040*/ 	.dword	_ZN71_INTERNAL_e7be270a_35_flash_fwd_hdim96_bf16_split_sm80_cu_4022bc09_35784cuda3std6ranges3__45__cpo9iter_moveE
	.align		8
        /*0048*/ 	.dword	_ZN71_INTERNAL_e7be270a_35_flash_fwd_hdim96_bf16_split_sm80_cu_4022bc09_35784cute7productE
	.align		8
        /*0050*/ 	.dword	_ZN71_INTERNAL_e7be270a_35_flash_fwd_hdim96_bf16_split_sm80_cu_4022bc09_35784cute1_E


//--------------------- .text._ZN7cutlass13device_kernelIN5flash19enable_sm80_to_sm89INS1_16FlashAttnFwdSm80INS1_25CollectiveMainloopFwdSm80ILi4ELi1ELb0EN4cute5tupleIJNS5_1CILi128EEENS7_ILi64EEENS7_ILi96EEEEEELi96ENS_10bfloat16_tEfNS_4arch4Sm80ELb0ELb0ELb0ELb0ELb0ELb0ELb1ELb1EEENS1_21CollectiveEpilogueFwdINS6_IJS8_SA_S9_EEENS6_IJNS7_ILi1EEESI_SI_EEESC_SE_Li128ELb0ELb1ELb1ELb0EEENS1_19SingleTileSchedulerILb0ELb1ELb1ELi128EEEEEEEEEvNT_6ParamsE --------------------------
	.section	.text._ZN7cutlass13device_kernelIN5flash19enable_sm80_to_sm89INS1_16FlashAttnFwdSm80INS1_25CollectiveMainloopFwdSm80ILi4ELi1ELb0EN4cute5tupleIJNS5_1CILi128EEENS7_ILi64EEENS7_ILi96EEEEEELi96ENS_10bfloat16_tEfNS_4arch4Sm80ELb0ELb0ELb0ELb0ELb0ELb0ELb1ELb1EEENS1_21CollectiveEpilogueFwdINS6_IJS8_SA_S9_EEENS6_IJNS7_ILi1EEESI_SI_EEESC_SE_Li128ELb0ELb1ELb1ELb0EEENS1_19SingleTileSchedulerILb0ELb1ELb1ELi128EEEEEEEEEvNT_6ParamsE,"ax",@progbits
	.align	128
.text._ZN7cutlass13device_kernelIN5flash19enable_sm80_to_sm89INS1_16FlashAttnFwdSm80INS1_25CollectiveMainloopFwdSm80ILi4ELi1ELb0EN4cute5tupleIJNS5_1CILi128EEENS7_ILi64EEENS7_ILi96EEEEEELi96ENS_10bfloat16_tEfNS_4arch4Sm80ELb0ELb0ELb0ELb0ELb0ELb0ELb1ELb1EEENS1_21CollectiveEpilogueFwdINS6_IJS8_SA_S9_EEENS6_IJNS7_ILi1EEESI_SI_EEESC_SE_Li128ELb0ELb1ELb1ELb0EEENS1_19SingleTileSchedulerILb0ELb1ELb1ELi128EEEEEEEEEvNT_6ParamsE:
        .type           _ZN7cutlass13device_kernelIN5flash19enable_sm80_to_sm89INS1_16FlashAttnFwdSm80INS1_25CollectiveMainloopFwdSm80ILi4ELi1ELb0EN4cute5tupleIJNS5_1CILi128EEENS7_ILi64EEENS7_ILi96EEEEEELi96ENS_10bfloat16_tEfNS_4arch4Sm80ELb0ELb0ELb0ELb0ELb0ELb0ELb1ELb1EEENS1_21CollectiveEpilogueFwdINS6_IJS8_SA_S9_EEENS6_IJNS7_ILi1EEESI_SI_EEESC_SE_Li128ELb0ELb1ELb1ELb0EEENS1_19SingleTileSchedulerILb0ELb1ELb1ELi128EEEEEEEEEvNT_6ParamsE,@function
        .size           _ZN7cutlass13device_kernelIN5flash19enable_sm80_to_sm89INS1_16FlashAttnFwdSm80INS1_25CollectiveMainloopFwdSm80ILi4ELi1ELb0EN4cute5tupleIJNS5_1CILi128EEENS7_ILi64EEENS7_ILi96EEEEEELi96ENS_10bfloat16_tEfNS_4arch4Sm80ELb0ELb0ELb0ELb0ELb0ELb0ELb1ELb1EEENS1_21CollectiveEpilogueFwdINS6_IJS8_SA_S9_EEENS6_IJNS7_ILi1EEESI_SI_EEESC_SE_Li128ELb0ELb1ELb1ELb0EEENS1_19SingleTileSchedulerILb0ELb1ELb1ELi128EEEEEEEEEvNT_6ParamsE,(.L_x_9 - _ZN7cutlass13device_kernelIN5flash19enable_sm80_to_sm89INS1_16FlashAttnFwdSm80INS1_25CollectiveMainloopFwdSm80ILi4ELi1ELb0EN4cute5tupleIJNS5_1CILi128EEENS7_ILi64EEENS7_ILi96EEEEEELi96ENS_10bfloat16_tEfNS_4arch4Sm80ELb0ELb0ELb0ELb0ELb0ELb0ELb1ELb1EEENS1_21CollectiveEpilogueFwdINS6_IJS8_SA_S9_EEENS6_IJNS7_ILi1EEESI_SI_EEESC_SE_Li128ELb0ELb1ELb1ELb0EEENS1_19SingleTileSchedulerILb0ELb1ELb1ELi128EEEEEEEEEvNT_6ParamsE)
        .other          _ZN7cutlass13device_kernelIN5flash19enable_sm80_to_sm89INS1_16FlashAttnFwdSm80INS1_25CollectiveMainloopFwdSm80ILi4ELi1ELb0EN4cute5tupleIJNS5_1CILi128EEENS7_ILi64EEENS7_ILi96EEEEEELi96ENS_10bfloat16_tEfNS_4arch4Sm80ELb0ELb0ELb0ELb0ELb0ELb0ELb1ELb1EEENS1_21CollectiveEpilogueFwdINS6_IJS8_SA_S9_EEENS6_IJNS7_ILi1EEESI_SI_EEESC_SE_Li128ELb0ELb1ELb1ELb0EEENS1_19SingleTileSchedulerILb0ELb1ELb1ELi128EEEEEEEEEvNT_6ParamsE,@"STO_CUDA_ENTRY STV_DEFAULT"
_ZN7cutlass13device_kernelIN5flash19enable_sm80_to_sm89INS1_16FlashAttnFwdSm80INS1_25CollectiveMainloopFwdSm80ILi4ELi1ELb0EN4cute5tupleIJNS5_1CILi128EEENS7_ILi64EEENS7_ILi96EEEEEELi96ENS_10bfloat16_tEfNS_4arch4Sm80ELb0ELb0ELb0ELb0ELb0ELb0ELb1ELb1EEENS1_21CollectiveEpilogueFwdINS6_IJS8_SA_S9_EEENS6_IJNS7_ILi1EEESI_SI_EEESC_SE_Li128ELb0ELb1ELb1ELb0EEENS1_19SingleTileSchedulerILb0ELb1ELb1ELi128EEEEEEEEEvNT_6ParamsE:
[----:B------:R-:W-:Y:S01]  /*0000*/  LDC R1, c[0x0][0x28] ;  /* 0x00000a00ff017b82 */ /* 0x000fe20000000800 */
[----:B------:R-:W-:Y:S05]  /*0010*/  EXIT ;  /* 0x000000000000794d */ /* 0x000fea0003800000 */
.L_x_0:
[----:B------:R-:W-:-:S00]  /*0020*/  BRA `(.L_x_0) ;  /* 0xfffffffc00fc7947 */ /* 0x000fc0000383ffff */
[----:B------:R-:W-:-:S00]  /*0030*/  NOP ;  /* 0x0000000000007918 */ /* 0x000fc00000000000 */
        /* <DEDUP_REMOVED lines=12> */
.L_x_9:


//--------------------- .text._ZN7cutlass13device_kernelIN5flash19enable_sm80_to_sm89INS1_16FlashAttnFwdSm80INS1_25CollectiveMainloopFwdSm80ILi4ELi1ELb0EN4cute5tupleIJNS5_1CILi128EEENS7_ILi48EEENS7_ILi96EEEEEELi96ENS_10bfloat16_tEfNS_4arch4Sm80ELb0ELb0ELb0ELb1ELb0ELb0ELb1ELb1EEENS1_21CollectiveEpilogueFwdINS6_IJS8_SA_S9_EEENS6_IJNS7_ILi1EEESI_SI_EEESC_SE_Li128ELb1ELb1ELb1ELb0EEENS1_36VarlenDynamicPersistentTileSchedulerILi128ELi48ELi128ELi128ELb1ELb1ELb0ELb0ELb1ELb1EEEEEEEEEvNT_6ParamsE --------------------------
	.section	.text._ZN7cutlass13device_kernelIN5flash19enable_sm80_to_sm89INS1_16FlashAttnFwdSm80INS1_25CollectiveMainloopFwdSm80ILi4ELi1ELb0EN4cute5tupleIJNS5_1CILi128EEENS7_ILi48EEENS7_ILi96EEEEEELi96ENS_10bfloat16_tEfNS_4arch4Sm80ELb0ELb0ELb0ELb1ELb0ELb0ELb1ELb1EEENS1_21CollectiveEpilogueFwdINS6_IJS8_SA_S9_EEENS6_IJNS7_ILi1EEESI_SI_EEESC_SE_Li128ELb1ELb1ELb1ELb0EEENS1_36VarlenDynamicPersistentTileSchedulerILi128ELi48ELi128ELi128ELb1ELb1ELb0ELb0ELb1ELb1EEEEEEEEEvNT_6ParamsE,"ax",@progbits
	.align	128
.text._ZN7cutlass13device_kernelIN5flash19enable_sm80_to_sm89INS1_16FlashAttnFwdSm80INS1_25CollectiveMainloopFwdSm80ILi4ELi1ELb0EN4cute5tupleIJNS5_1CILi128EEENS7_ILi48EEENS7_ILi96EEEEEELi96ENS_10bfloat16_tEfNS_4arch4Sm80ELb0ELb0ELb0ELb1ELb0ELb0ELb1ELb1EEENS1_21CollectiveEpilogueFwdINS6_IJS8_SA_S9_EEENS6_IJNS7_ILi1EEESI_SI_EEESC_SE_Li128ELb1ELb1ELb1ELb0EEENS1_36VarlenDynamicPersistentTileSchedulerILi128ELi48ELi128ELi128ELb1ELb1ELb0ELb0ELb1ELb1EEEEEEEEEvNT_6ParamsE:
        .type           _ZN7cutlass13device_kernelIN5flash19enable_sm80_to_sm89INS1_16FlashAttnFwdSm80INS1_25CollectiveMainloopFwdSm80ILi4ELi1ELb0EN4cute5tupleIJNS5_1CILi128EEENS7_ILi48EEENS7_ILi96EEEEEELi96ENS_10bfloat16_tEfNS_4arch4Sm80ELb0ELb0ELb0ELb1ELb0ELb0ELb1ELb1EEENS1_21CollectiveEpilogueFwdINS6_IJS8_SA_S9_EEENS6_IJNS7_ILi1EEESI_SI_EEESC_SE_Li128ELb1ELb1ELb1ELb0EEENS1_36VarlenDynamicPersistentTileSchedulerILi128ELi48ELi128ELi128ELb1ELb1ELb0ELb0ELb1ELb1EEEEEEEEEvNT_6ParamsE,@function
        .size           _ZN7cutlass13device_kernelIN5flash19enable_sm80_to_sm89INS1_16FlashAttnFwdSm80INS1_25CollectiveMainloopFwdSm80ILi4ELi1ELb0EN4cute5tupleIJNS5_1CILi128EEENS7_ILi48EEENS7_ILi96EEEEEELi96ENS_10bfloat16_tEfNS_4arch4Sm80ELb0ELb0ELb0ELb1ELb0ELb0ELb1ELb1EEENS1_21CollectiveEpilogueFwdINS6_IJS8_SA_S9_EEENS6_IJNS7_ILi1EEESI_SI_EEESC_SE_Li128ELb1ELb1ELb1ELb0EEENS1_36VarlenDynamicPersistentTileSchedulerILi128ELi48ELi128ELi128ELb1ELb1ELb0ELb0ELb1ELb1EEEEEEEEEvNT_6ParamsE,(.L_x_10 - _ZN7cutlass13device_kernelIN5flash19enable_sm80_to_sm89INS1_16FlashAttnFwdSm80INS1_25CollectiveMainloopFwdSm80ILi4ELi1ELb0EN4cute5tupleIJNS5_1CILi128EEENS7_ILi48EEENS7_ILi96EEEEEELi96ENS_10bfloat16_tEfNS_4arch4Sm80ELb0ELb0ELb0ELb1ELb0ELb0ELb1ELb1EEENS1_21CollectiveEpilogueFwdINS6_IJS8_SA_S9_EEENS6_IJNS7_ILi1EEESI_SI_EEESC_SE_Li128ELb1ELb1ELb1ELb0EEENS1_36VarlenDynamicPersistentTileSchedulerILi128ELi48ELi128ELi128ELb1ELb1ELb0ELb0ELb1ELb1EEEEEEEEEvNT_6ParamsE)
        .other          _ZN7cutlass13device_kernelIN5flash19enable_sm80_to_sm89INS1_16FlashAttnFwdSm80INS1_25CollectiveMainloopFwdSm80ILi4ELi1ELb0EN4cute5tupleIJNS5_1CILi128EEENS7_ILi48EEENS7_ILi96EEEEEELi96ENS_10bfloat16_tEfNS_4arch4Sm80ELb0ELb0ELb0ELb1ELb0ELb0ELb1ELb1EEENS1_21CollectiveEpilogueFwdINS6_IJS8_SA_S9_EEENS6_IJNS7_ILi1EEESI_SI_EEESC_SE_Li128ELb1ELb1ELb1ELb0EEENS1_36VarlenDynamicPersistentTileSchedulerILi128ELi48ELi128ELi128ELb1ELb1ELb0ELb0ELb1ELb1EEEEEEEEEvNT_6ParamsE,@"STO_CUDA_ENTRY STV_DEFAULT"
_ZN7cutlass13device_kernelIN5flash19enable_sm80_to_sm89INS1_16FlashAttnFwdSm80INS1_25CollectiveMainloopFwdSm80ILi4ELi1ELb0EN4cute5tupleIJNS5_1CILi128EEENS7_ILi48EEENS7_ILi96EEEEEELi96ENS_10bfloat16_tEfNS_4arch4Sm80ELb0ELb0ELb0ELb1ELb0ELb0ELb1ELb1EEENS1_21CollectiveEpilogueFwdINS6_IJS8_SA_S9_EEENS6_IJNS7_ILi1EEESI_SI_EEESC_SE_Li128ELb1ELb1ELb1ELb0EEENS1_36VarlenDynamicPersistentTileSchedulerILi128ELi48ELi128ELi128ELb1ELb1ELb0ELb0ELb1ELb1EEEEEEEEEvNT_6ParamsE:
[----:B------:R-:W-:Y:S01]  /*0000*/  LDC R1, c[0x0][0x28] ;  /* 0x00000a00ff017b82 */ /* 0x000fe20000000800 */
[----:B------:R-:W-:Y:S05]  /*0010*/  EXIT ;  /* 0x000000000000794d */ /* 0x000fea0003800000 */
.L_x_1:
        /* <DEDUP_REMOVED lines=14> */
.L_x_10:


//--------------------- .text._ZN7cutlass13device_kernelIN5flash19enable_sm80_to_sm89INS1_16FlashAttnFwdSm80INS1_25CollectiveMainloopFwdSm80ILi4ELi1ELb0EN4cute5tupleIJNS5_1CILi128EEENS7_ILi48EEENS7_ILi96EEEEEELi96ENS_10bfloat16_tEfNS_4arch4Sm80ELb0ELb0ELb0ELb1ELb0ELb1ELb1ELb1EEENS1_21CollectiveEpilogueFwdINS6_IJS8_SA_S9_EEENS6_IJNS7_ILi1EEESI_SI_EEESC_SE_Li128ELb1ELb1ELb1ELb0EEENS1_36VarlenDynamicPersistentTileSchedulerILi128ELi48ELi128ELi128ELb1ELb1ELb0ELb0ELb1ELb1EEEEEEEEEvNT_6ParamsE --------------------------
	.section	.text._ZN7cutlass13device_kernelIN5flash19enable_sm80_to_sm89INS1_16FlashAttnFwdSm80INS1_25CollectiveMainloopFwdSm80ILi4ELi1ELb0EN4cute5tupleIJNS5_1CILi128EEENS7_ILi48EEENS7_ILi96EEEEEELi96ENS_10bfloat16_tEfNS_4arch4Sm80ELb0ELb0ELb0ELb1ELb0ELb1ELb1ELb1EEENS1_21CollectiveEpilogueFwdINS6_IJS8_SA_S9_EEENS6_IJNS7_ILi1EEESI_SI_EEESC_SE_Li128ELb1ELb1ELb1ELb0EEENS1_36VarlenDynamicPersistentTileSchedulerILi128ELi48ELi128ELi128ELb1ELb1ELb0ELb0ELb1ELb1EEEEEEEEEvNT_6ParamsE,"ax",@progbits
	.align	128
.text._ZN7cutlass13device_kernelIN5flash19enable_sm80_to_sm89INS1_16FlashAttnFwdSm80INS1_25CollectiveMainloopFwdSm80ILi4ELi1ELb0EN4cute5tupleIJNS5_1CILi128EEENS7_ILi48EEENS7_ILi96EEEEEELi96ENS_10bfloat16_tEfNS_4arch4Sm80ELb0ELb0ELb0ELb1ELb0ELb1ELb1ELb1EEENS1_21CollectiveEpilogueFwdINS6_IJS8_SA_S9_EEENS6_IJNS7_ILi1EEESI_SI_EEESC_SE_Li128ELb1ELb1ELb1ELb0EEENS1_36VarlenDynamicPersistentTileSchedulerILi128ELi48ELi128ELi128ELb1ELb1ELb0ELb0ELb1ELb1EEEEEEEEEvNT_6ParamsE:
        .type           _ZN7cutlass13device_kernelIN5flash19enable_sm80_to_sm89INS1_16FlashAttnFwdSm80INS1_25CollectiveMainloopFwdSm80ILi4ELi1ELb0EN4cute5tupleIJNS5_1CILi128EEENS7_ILi48EEENS7_ILi96EEEEEELi96ENS_10bfloat16_tEfNS_4arch4Sm80ELb0ELb0ELb0ELb1ELb0ELb1ELb1ELb1EEENS1_21CollectiveEpilogueFwdINS6_IJS8_SA_S9_EEENS6_IJNS7_ILi1EEESI_SI_EEESC_SE_Li128ELb1ELb1ELb1ELb0EEENS1_36VarlenDynamicPersistentTileSchedulerILi128ELi48ELi128ELi128ELb1ELb1ELb0ELb0ELb1ELb1EEEEEEEEEvNT_6ParamsE,@function
        .size           _ZN7cutlass13device_kernelIN5flash19enable_sm80_to_sm89INS1_16FlashAttnFwdSm80INS1_25CollectiveMainloopFwdSm80ILi4ELi1ELb0EN4cute5tupleIJNS5_1CILi128EEENS7_ILi48EEENS7_ILi96EEEEEELi96ENS_10bfloat16_tEfNS_4arch4Sm80ELb0ELb0ELb0ELb1ELb0ELb1ELb1ELb1EEENS1_21CollectiveEpilogueFwdINS6_IJS8_SA_S9_EEENS6_IJNS7_ILi1EEESI_SI_EEESC_SE_Li128ELb1ELb1ELb1ELb0EEENS1_36VarlenDynamicPersistentTileSchedulerILi128ELi48ELi128ELi128ELb1ELb1ELb0ELb0ELb1ELb1EEEEEEEEEvNT_6ParamsE,(.L_x_11 - _ZN7cutlass13device_kernelIN5flash19enable_sm80_to_sm89INS1_16FlashAttnFwdSm80INS1_25CollectiveMainloopFwdSm80ILi4ELi1ELb0EN4cute5tupleIJNS5_1CILi128EEENS7_ILi48EEENS7_ILi96EEEEEELi96ENS_10bfloat16_tEfNS_4arch4Sm80ELb0ELb0ELb0ELb1ELb0ELb1ELb1ELb1EEENS1_21CollectiveEpilogueFwdINS6_IJS8_SA_S9_EEENS6_IJNS7_ILi1EEESI_SI_EEESC_SE_Li128ELb1ELb1ELb1ELb0EEENS1_36VarlenDynamicPersistentTileSchedulerILi128ELi48ELi128ELi128ELb1ELb1ELb0ELb0ELb1ELb1EEEEEEEEEvNT_6ParamsE)
        .other          _ZN7cutlass13device_kernelIN5flash19enable_sm80_to_sm89INS1_16FlashAttnFwdSm80INS1_25CollectiveMainloopFwdSm80ILi4ELi1ELb0EN4cute5tupleIJNS5_1CILi128EEENS7_ILi48EEENS7_ILi96EEEEEELi96ENS_10bfloat16_tEfNS_4arch4Sm80ELb0ELb0ELb0ELb1ELb0ELb1ELb1ELb1EEENS1_21CollectiveEpilogueFwdINS6_IJS8_SA_S9_EEENS6_IJNS7_ILi1EEESI_SI_EEESC_SE_Li128ELb1ELb1ELb1ELb0EEENS1_36VarlenDynamicPersistentTileSchedulerILi128ELi48ELi128ELi128ELb1ELb1ELb0ELb0ELb1ELb1EEEEEEEEEvNT_6ParamsE,@"STO_CUDA_ENTRY STV_DEFAULT"
_ZN7cutlass13device_kernelIN5flash19enable_sm80_to_sm89INS1_16FlashAttnFwdSm80INS1_25CollectiveMainloopFwdSm80ILi4ELi1ELb0EN4cute5tupleIJNS5_1CILi128EEENS7_ILi48EEENS7_ILi96EEEEEELi96ENS_10bfloat16_tEfNS_4arch4Sm80ELb0ELb0ELb0ELb1ELb0ELb1ELb1ELb1EEENS1_21CollectiveEpilogueFwdINS6_IJS8_SA_S9_EEENS6_IJNS7_ILi1EEESI_SI_EEESC_SE_Li128ELb1ELb1ELb1ELb0EEENS1_36VarlenDynamicPersistentTileSchedulerILi128ELi48ELi128ELi128ELb1ELb1ELb0ELb0ELb1ELb1EEEEEEEEEvNT_6ParamsE:
[----:B------:R-:W-:Y:S01]  /*0000*/  LDC R1, c[0x0][0x28] ;  /* 0x00000a00ff017b82 */ /* 0x000fe20000000800 */
[----:B------:R-:W-:Y:S05]  /*0010*/  EXIT ;  /* 0x000000000000794d */ /* 0x000fea0003800000 */
.L_x_2:
        /* <DEDUP_REMOVED lines=14> */
.L_x_11:


//--------------------- .text._ZN7cutlass13device_kernelIN5flash19enable_sm80_to_sm89INS1_16FlashAttnFwdSm80INS1_25CollectiveMainloopFwdSm80ILi4ELi1ELb0EN4cute5tupleIJNS5_1CILi128EEENS7_ILi48EEENS7_ILi96EEEEEELi96ENS_10bfloat16_tEfNS_4arch4Sm80ELb0ELb1ELb0ELb0ELb0ELb0ELb1ELb1EEENS1_21CollectiveEpilogueFwdINS6_IJS8_SA_S9_EEENS6_IJNS7_ILi1EEESI_SI_EEESC_SE_Li128ELb0ELb1ELb1ELb0EEENS1_19SingleTileSchedulerILb0ELb1ELb1ELi128EEEEEEEEEvNT_6ParamsE --------------------------
	.section	.text._ZN7cutlass13device_kernelIN5flash19enable_sm80_to_sm89INS1_16FlashAttnFwdSm80INS1_25CollectiveMainloopFwdSm80ILi4ELi1ELb0EN4cute5tupleIJNS5_1CILi128EEENS7_ILi48EEENS7_ILi96EEEEEELi96ENS_10bfloat16_tEfNS_4arch4Sm80ELb0ELb1ELb0ELb0ELb0ELb0ELb1ELb1EEENS1_21CollectiveEpilogueFwdINS6_IJS8_SA_S9_EEENS6_IJNS7_ILi1EEESI_SI_EEESC_SE_Li128ELb0ELb1ELb1ELb0EEENS1_19SingleTileSchedulerILb0ELb1ELb1ELi128EEEEEEEEEvNT_6ParamsE,"ax",@progbits
	.align	128
.text._ZN7cutlass13device_kernelIN5flash19enable_sm80_to_sm89INS1_16FlashAttnFwdSm80INS1_25CollectiveMainloopFwdSm80ILi4ELi1ELb0EN4cute5tupleIJNS5_1CILi128EEENS7_ILi48EEENS7_ILi96EEEEEELi96ENS_10bfloat16_tEfNS_4arch4Sm80ELb0ELb1ELb0ELb0ELb0ELb0ELb1ELb1EEENS1_21CollectiveEpilogueFwdINS6_IJS8_SA_S9_EEENS6_IJNS7_ILi1EEESI_SI_EEESC_SE_Li128ELb0ELb1ELb1ELb0EEENS1_19SingleTileSchedulerILb0ELb1ELb1ELi128EEEEEEEEEvNT_6ParamsE:
        .type           _ZN7cutlass13device_kernelIN5flash19enable_sm80_to_sm89INS1_16FlashAttnFwdSm80INS1_25CollectiveMainloopFwdSm80ILi4ELi1ELb0EN4cute5tupleIJNS5_1CILi128EEENS7_ILi48EEENS7_ILi96EEEEEELi96ENS_10bfloat16_tEfNS_4arch4Sm80ELb0ELb1ELb0ELb0ELb0ELb0ELb1ELb1EEENS1_21CollectiveEpilogueFwdINS6_IJS8_SA_S9_EEENS6_IJNS7_ILi1EEESI_SI_EEESC_SE_Li128ELb0ELb1ELb1ELb0EEENS1_19SingleTileSchedulerILb0ELb1ELb1ELi128EEEEEEEEEvNT_6ParamsE,@function
        .size           _ZN7cutlass13device_kernelIN5flash19enable_sm80_to_sm89INS1_16FlashAttnFwdSm80INS1_25CollectiveMainloopFwdSm80ILi4ELi1ELb0EN4cute5tupleIJNS5_1CILi128EEENS7_ILi48EEENS7_ILi96EEEEEELi96ENS_10bfloat16_tEfNS_4arch4Sm80ELb0ELb1ELb0ELb0ELb0ELb0ELb1ELb1EEENS1_21CollectiveEpilogueFwdINS6_IJS8_SA_S9_EEENS6_IJNS7_ILi1EEESI_SI_EEESC_SE_Li128ELb0ELb1ELb1ELb0EEENS1_19SingleTileSchedulerILb0ELb1ELb1ELi128EEEEEEEEEvNT_6ParamsE,(.L_x_12 - _ZN7cutlass13device_kernelIN5flash19enable_sm80_to_sm89INS1_16FlashAttnFwdSm80INS1_25CollectiveMainloopFwdSm80ILi4ELi1ELb0EN4cute5tupleIJNS5_1CILi128EEENS7_ILi48EEENS7_ILi96EEEEEELi96ENS_10bfloat16_tEfNS_4arch4Sm80ELb0ELb1ELb0ELb0ELb0ELb0ELb1ELb1EEENS1_21CollectiveEpilogueFwdINS6_IJS8_SA_S9_EEENS6_IJNS7_ILi1EEESI_SI_EEESC_SE_Li128ELb0ELb1ELb1ELb0EEENS1_19SingleTileSchedulerILb0ELb1ELb1ELi128EEEEEEEEEvNT_6ParamsE)
        .other          _ZN7cutlass13device_kernelIN5flash19enable_sm80_to_sm89INS1_16FlashAttnFwdSm80INS1_25CollectiveMainloopFwdSm80ILi4ELi1ELb0EN4cute5tupleIJNS5_1CILi128EEENS7_ILi48EEENS7_ILi96EEEEEELi96ENS_10bfloat16_tEfNS_4arch4Sm80ELb0ELb1ELb0ELb0ELb0ELb0ELb1ELb1EEENS1_21CollectiveEpilogueFwdINS6_IJS8_SA_S9_EEENS6_IJNS7_ILi1EEESI_SI_EEESC_SE_Li128ELb0ELb1ELb1ELb0EEENS1_19SingleTileSchedulerILb0ELb1ELb1ELi128EEEEEEEEEvNT_6ParamsE,@"STO_CUDA_ENTRY STV_DEFAULT"
_ZN7cutlass13device_kernelIN5flash19enable_sm80_to_sm89INS1_16FlashAttnFwdSm80INS1_25CollectiveMainloopFwdSm80ILi4ELi1ELb0EN4cute5tupleIJNS5_1CILi128EEENS7_ILi48EEENS7_ILi96EEEEEELi96ENS_10bfloat16_tEfNS_4arch4Sm80ELb0ELb1ELb0ELb0ELb0ELb0ELb1ELb1EEENS1_21CollectiveEpilogueFwdINS6_IJS8_SA_S9_EEENS6_IJNS7_ILi1EEESI_SI_EEESC_SE_Li128ELb0ELb1ELb1ELb0EEENS1_19SingleTileSchedulerILb0ELb1ELb1ELi128EEEEEEEEEvNT_6ParamsE:
[----:B------:R-:W-:Y:S01]  /*0000*/  LDC R1, c[0x0][0x28] ;  /* 0x00000a00ff017b82 */ /* 0x000fe20000000800 */
[----:B------:R-:W-:Y:S05]  /*0010*/  EXIT ;  /* 0x000000000000794d */ /* 0x000fea0003800000 */
.L_x_3:
        /* <DEDUP_REMOVED lines=14> */
.L_x_12:


//--------------------- .text._ZN7cutlass13device_kernelIN5flash19enable_sm80_to_sm89INS1_16FlashAttnFwdSm80INS1_25CollectiveMainloopFwdSm80ILi4ELi1ELb0EN4cute5tupleIJNS5_1CILi128EEENS7_ILi48EEENS7_ILi96EEEEEELi96ENS_10bfloat16_tEfNS_4arch4Sm80ELb0ELb1ELb0ELb1ELb0ELb0ELb1ELb1EEENS1_21CollectiveEpilogueFwdINS6_IJS8_SA_S9_EEENS6_IJNS7_ILi1EEESI_SI_EEESC_SE_Li128ELb1ELb1ELb1ELb0EEENS1_36VarlenDynamicPersistentTileSchedulerILi128ELi48ELi128ELi128ELb1ELb1ELb0ELb1ELb0ELb1EEEEEEEEEvNT_6ParamsE --------------------------
	.section	.text._ZN7cutlass13device_kernelIN5flash19enable_sm80_to_sm89INS1_16FlashAttnFwdSm80INS1_25CollectiveMainloopFwdSm80ILi4ELi1ELb0EN4cute5tupleIJNS5_1CILi128EEENS7_ILi48EEENS7_ILi96EEEEEELi96ENS_10bfloat16_tEfNS_4arch4Sm80ELb0ELb1ELb0ELb1ELb0ELb0ELb1ELb1EEENS1_21CollectiveEpilogueFwdINS6_IJS8_SA_S9_EEENS6_IJNS7_ILi1EEESI_SI_EEESC_SE_Li128ELb1ELb1ELb1ELb0EEENS1_36VarlenDynamicPersistentTileSchedulerILi128ELi48ELi128ELi128ELb1ELb1ELb0ELb1ELb0ELb1EEEEEEEEEvNT_6ParamsE,"ax",@progbits
	.align	128
.text._ZN7cutlass13device_kernelIN5flash19enable_sm80_to_sm89INS1_16FlashAttnFwdSm80INS1_25CollectiveMainloopFwdSm80ILi4ELi1ELb0EN4cute5tupleIJNS5_1CILi128EEENS7_ILi48EEENS7_ILi96EEEEEELi96ENS_10bfloat16_tEfNS_4arch4Sm80ELb0ELb1ELb0ELb1ELb0ELb0ELb1ELb1EEENS1_21CollectiveEpilogueFwdINS6_IJS8_SA_S9_EEENS6_IJNS7_ILi1EEESI_SI_EEESC_SE_Li128ELb1ELb1ELb1ELb0EEENS1_36VarlenDynamicPersistentTileSchedulerILi128ELi48ELi128ELi128ELb1ELb1ELb0ELb1ELb0ELb1EEEEEEEEEvNT_6ParamsE:
        .type           _ZN7cutlass13device_kernelIN5flash19enable_sm80_to_sm89INS1_16FlashAttnFwdSm80INS1_25CollectiveMainloopFwdSm80ILi4ELi1ELb0EN4cute5tupleIJNS5_1CILi128EEENS7_ILi48EEENS7_ILi96EEEEEELi96ENS_10bfloat16_tEfNS_4arch4Sm80ELb0ELb1ELb0ELb1ELb0ELb0ELb1ELb1EEENS1_21CollectiveEpilogueFwdINS6_IJS8_SA_S9_EEENS6_IJNS7_ILi1EEESI_SI_EEESC_SE_Li128ELb1ELb1ELb1ELb0EEENS1_36VarlenDynamicPersistentTileSchedulerILi128ELi48ELi128ELi128ELb1ELb1ELb0ELb1ELb0ELb1EEEEEEEEEvNT_6ParamsE,@function
        .size           _ZN7cutlass13device_kernelIN5flash19enable_sm80_to_sm89INS1_16FlashAttnFwdSm80INS1_25CollectiveMainloopFwdSm80ILi4ELi1ELb0EN4cute5tupleIJNS5_1CILi128EEENS7_ILi48EEENS7_ILi96EEEEEELi96ENS_10bfloat16_tEfNS_4arch4Sm80ELb0ELb1ELb0ELb1ELb0ELb0ELb1ELb1EEENS1_21CollectiveEpilogueFwdINS6_IJS8_SA_S9_EEENS6_IJNS7_ILi1EEESI_SI_EEESC_SE_Li128ELb1ELb1ELb1ELb0EEENS1_36VarlenDynamicPersistentTileSchedulerILi128ELi48ELi128ELi128ELb1ELb1ELb0ELb1ELb0ELb1EEEEEEEEEvNT_6ParamsE,(.L_x_13 - _ZN7cutlass13device_kernelIN5flash19enable_sm80_to_sm89INS1_16FlashAttnFwdSm80INS1_25CollectiveMainloopFwdSm80ILi4ELi1ELb0EN4cute5tupleIJNS5_1CILi128EEENS7_ILi48EEENS7_ILi96EEEEEELi96ENS_10bfloat16_tEfNS_4arch4Sm80ELb0ELb1ELb0ELb1ELb0ELb0ELb1ELb1EEENS1_21CollectiveEpilogueFwdINS6_IJS8_SA_S9_EEENS6_IJNS7_ILi1EEESI_SI_EEESC_SE_Li128ELb1ELb1ELb1ELb0EEENS1_36VarlenDynamicPersistentTileSchedulerILi128ELi48ELi128ELi128ELb1ELb1ELb0ELb1ELb0ELb1EEEEEEEEEvNT_6ParamsE)
        .other          _ZN7cutlass13device_kernelIN5flash19enable_sm80_to_sm89INS1_16FlashAttnFwdSm80INS1_25CollectiveMainloopFwdSm80ILi4ELi1ELb0EN4cute5tupleIJNS5_1CILi128EEENS7_ILi48EEENS7_ILi96EEEEEELi96ENS_10bfloat16_tEfNS_4arch4Sm80ELb0ELb1ELb0ELb1ELb0ELb0ELb1ELb1EEENS1_21CollectiveEpilogueFwdINS6_IJS8_SA_S9_EEENS6_IJNS7_ILi1EEESI_SI_EEESC_SE_Li128ELb1ELb1ELb1ELb0EEENS1_36VarlenDynamicPersistentTileSchedulerILi128ELi48ELi128ELi128ELb1ELb1ELb0ELb1ELb0ELb1EEEEEEEEEvNT_6ParamsE,@"STO_CUDA_ENTRY STV_DEFAULT"
_ZN7cutlass13device_kernelIN5flash19enable_sm80_to_sm89INS1_16FlashAttnFwdSm80INS1_25CollectiveMainloopFwdSm80ILi4ELi1ELb0EN4cute5tupleIJNS5_1CILi128EEENS7_ILi48EEENS7_ILi96EEEEEELi96ENS_10bfloat16_tEfNS_4arch4Sm80ELb0ELb1ELb0ELb1ELb0ELb0ELb1ELb1EEENS1_21CollectiveEpilogueFwdINS6_IJS8_SA_S9_EEENS6_IJNS7_ILi1EEESI_SI_EEESC_SE_Li128ELb1ELb1ELb1ELb0EEENS1_36VarlenDynamicPersistentTileSchedulerILi128ELi48ELi128ELi128ELb1ELb1ELb0ELb1ELb0ELb1EEEEEEEEEvNT_6ParamsE:
[----:B------:R-:W-:Y:S01]  /*0000*/  LDC R1, c[0x0][0x28] ;  /* 0x00000a00ff017b82 */ /* 0x000fe20000000800 */
[----:B------:R-:W-:Y:S05]  /*0010*/  EXIT ;  /* 0x000000000000794d */ /* 0x000fea0003800000 */
.L_x_4:
        /* <DEDUP_REMOVED lines=14> */
.L_x_13:


//--------------------- .text._ZN7cutlass13device_kernelIN5flash19enable_sm80_to_sm89INS1_16FlashAttnFwdSm80INS1_25CollectiveMainloopFwdSm80ILi4ELi1ELb0EN4cute5tupleIJNS5_1CILi128EEENS7_ILi48EEENS7_ILi96EEEEEELi96ENS_10bfloat16_tEfNS_4arch4Sm80ELb0ELb1ELb0ELb1ELb0ELb1ELb1ELb1EEENS1_21CollectiveEpilogueFwdINS6_IJS8_SA_S9_EEENS6_IJNS7_ILi1EEESI_SI_EEESC_SE_Li128ELb1ELb1ELb1ELb0EEENS1_36VarlenDynamicPersistentTileSchedulerILi128ELi48ELi128ELi128ELb1ELb1ELb0ELb1ELb0ELb1EEEEEEEEEvNT_6ParamsE --------------------------
	.section	.text._ZN7cutlass13device_kernelIN5flash19enable_sm80_to_sm89INS1_16FlashAttnFwdSm80INS1_25CollectiveMainloopFwdSm80ILi4ELi1ELb0EN4cute5tupleIJNS5_1CILi128EEENS7_ILi48EEENS7_ILi96EEEEEELi96ENS_10bfloat16_tEfNS_4arch4Sm80ELb0ELb1ELb0ELb1ELb0ELb1ELb1ELb1EEENS1_21CollectiveEpilogueFwdINS6_IJS8_SA_S9_EEENS6_IJNS7_ILi1EEESI_SI_EEESC_SE_Li128ELb1ELb1ELb1ELb0EEENS1_36VarlenDynamicPersistentTileSchedulerILi128ELi48ELi128ELi128ELb1ELb1ELb0ELb1ELb0ELb1EEEEEEEEEvNT_6ParamsE,"ax",@progbits
	.align	128
.text._ZN7cutlass13device_kernelIN5flash19enable_sm80_to_sm89INS1_16FlashAttnFwdSm80INS1_25CollectiveMainloopFwdSm80ILi4ELi1ELb0EN4cute5tupleIJNS5_1CILi128EEENS7_ILi48EEENS7_ILi96EEEEEELi96ENS_10bfloat16_tEfNS_4arch4Sm80ELb0ELb1ELb0ELb1ELb0ELb1ELb1ELb1EEENS1_21CollectiveEpilogueFwdINS6_IJS8_SA_S9_EEENS6_IJNS7_ILi1EEESI_SI_EEESC_SE_Li128ELb1ELb1ELb1ELb0EEENS1_36VarlenDynamicPersistentTileSchedulerILi128ELi48ELi128ELi128ELb1ELb1ELb0ELb1ELb0ELb1EEEEEEEEEvNT_6ParamsE:
        .type           _ZN7cutlass13device_kernelIN5flash19enable_sm80_to_sm89INS1_16FlashAttnFwdSm80INS1_25CollectiveMainloopFwdSm80ILi4ELi1ELb0EN4cute5tupleIJNS5_1CILi128EEENS7_ILi48EEENS7_ILi96EEEEEELi96ENS_10bfloat16_tEfNS_4arch4Sm80ELb0ELb1ELb0ELb1ELb0ELb1ELb1ELb1EEENS1_21CollectiveEpilogueFwdINS6_IJS8_SA_S9_EEENS6_IJNS7_ILi1EEESI_SI_EEESC_SE_Li128ELb1ELb1ELb1ELb0EEENS1_36VarlenDynamicPersistentTileSchedulerILi128ELi48ELi128ELi128ELb1ELb1ELb0ELb1ELb0ELb1EEEEEEEEEvNT_6ParamsE,@function
        .size           _ZN7cutlass13device_kernelIN5flash19enable_sm80_to_sm89INS1_16FlashAttnFwdSm80INS1_25CollectiveMainloopFwdSm80ILi4ELi1ELb0EN4cute5tupleIJNS5_1CILi128EEENS7_ILi48EEENS7_ILi96EEEEEELi96ENS_10bfloat16_tEfNS_4arch4Sm80ELb0ELb1ELb0ELb1ELb0ELb1ELb1ELb1EEENS1_21CollectiveEpilogueFwdINS6_IJS8_SA_S9_EEENS6_IJNS7_ILi1EEESI_SI_EEESC_SE_Li128ELb1ELb1ELb1ELb0EEENS1_36VarlenDynamicPersistentTileSchedulerILi128ELi48ELi128ELi128ELb1ELb1ELb0ELb1ELb0ELb1EEEEEEEEEvNT_6ParamsE,(.L_x_14 - _ZN7cutlass13device_kernelIN5flash19enable_sm80_to_sm89INS1_16FlashAttnFwdSm80INS1_25CollectiveMainloopFwdSm80ILi4ELi1ELb0EN4cute5tupleIJNS5_1CILi128EEENS7_ILi48EEENS7_ILi96EEEEEELi96ENS_10bfloat16_tEfNS_4arch4Sm80ELb0ELb1ELb0ELb1ELb0ELb1ELb1ELb1EEENS1_21CollectiveEpilogueFwdINS6_IJS8_SA_S9_EEENS6_IJNS7_ILi1EEESI_SI_EEESC_SE_Li128ELb1ELb1ELb1ELb0EEENS1_36VarlenDynamicPersistentTileSchedulerILi128ELi48ELi128ELi128ELb1ELb1ELb0ELb1ELb0ELb1EEEEEEEEEvNT_6ParamsE)
        .other          _ZN7cutlass13device_kernelIN5flash19enable_sm80_to_sm89INS1_16FlashAttnFwdSm80INS1_25CollectiveMainloopFwdSm80ILi4ELi1ELb0EN4cute5tupleIJNS5_1CILi128EEENS7_ILi48EEENS7_ILi96EEEEEELi96ENS_10bfloat16_tEfNS_4arch4Sm80ELb0ELb1ELb0ELb1ELb0ELb1ELb1ELb1EEENS1_21CollectiveEpilogueFwdINS6_IJS8_SA_S9_EEENS6_IJNS7_ILi1EEESI_SI_EEESC_SE_Li128ELb1ELb1ELb1ELb0EEENS1_36VarlenDynamicPersistentTileSchedulerILi128ELi48ELi128ELi128ELb1ELb1ELb0ELb1ELb0ELb1EEEEEEEEEvNT_6ParamsE,@"STO_CUDA_ENTRY STV_DEFAULT"
_ZN7cutlass13device_kernelIN5flash19enable_sm80_to_sm89INS1_16FlashAttnFwdSm80INS1_25CollectiveMainloopFwdSm80ILi4ELi1ELb0EN4cute5tupleIJNS5_1CILi128EEENS7_ILi48EEENS7_ILi96EEEEEELi96ENS_10bfloat16_tEfNS_4arch4Sm80ELb0ELb1ELb0ELb1ELb0ELb1ELb1ELb1EEENS1_21CollectiveEpilogueFwdINS6_IJS8_SA_S9_EEENS6_IJNS7_ILi1EEESI_SI_EEESC_SE_Li128ELb1ELb1ELb1ELb0EEENS1_36VarlenDynamicPersistentTileSchedulerILi128ELi48ELi128ELi128ELb1ELb1ELb0ELb1ELb0ELb1EEEEEEEEEvNT_6ParamsE:
[----:B------:R-:W-:Y:S01]  /*0000*/  LDC R1, c[0x0][0x28] ;  /* 0x00000a00ff017b82 */ /* 0x000fe20000000800 */
[----:B------:R-:W-:Y:S05]  /*0010*/  EXIT ;  /* 0x000000000000794d */ /* 0x000fea0003800000 */
.L_x_5:
        /* <DEDUP_REMOVED lines=14> */
.L_x_14:


//--------------------- .text._ZN7cutlass13device_kernelIN5flash19enable_sm80_to_sm89INS1_16FlashAttnFwdSm80INS1_25CollectiveMainloopFwdSm80ILi4ELi1ELb0EN4cute5tupleIJNS5_1CILi128EEENS7_ILi64EEENS7_ILi96EEEEEELi96ENS_10bfloat16_tEfNS_4arch4Sm80ELb1ELb0ELb0ELb0ELb0ELb0ELb1ELb1EEENS1_21CollectiveEpilogueFwdINS6_IJS8_SA_S9_EEENS6_IJNS7_ILi1EEESI_SI_EEESC_SE_Li128ELb0ELb1ELb1ELb0EEENS1_30DynamicPersistentTileSchedulerILi128ELi128ELb1ELb1ELb0EEEEEEEEEvNT_6ParamsE --------------------------
	.section	.text._ZN7cutlass13device_kernelIN5flash19enable_sm80_to_sm89INS1_16FlashAttnFwdSm80INS1_25CollectiveMainloopFwdSm80ILi4ELi1ELb0EN4cute5tupleIJNS5_1CILi128EEENS7_ILi64EEENS7_ILi96EEEEEELi96ENS_10bfloat16_tEfNS_4arch4Sm80ELb1ELb0ELb0ELb0ELb0ELb0ELb1ELb1EEENS1_21CollectiveEpilogueFwdINS6_IJS8_SA_S9_EEENS6_IJNS7_ILi1EEESI_SI_EEESC_SE_Li128ELb0ELb1ELb1ELb0EEENS1_30DynamicPersistentTileSchedulerILi128ELi128ELb1ELb1ELb0EEEEEEEEEvNT_6ParamsE,"ax",@progbits
	.align	128
.text._ZN7cutlass13device_kernelIN5flash19enable_sm80_to_sm89INS1_16FlashAttnFwdSm80INS1_25CollectiveMainloopFwdSm80ILi4ELi1ELb0EN4cute5tupleIJNS5_1CILi128EEENS7_ILi64EEENS7_ILi96EEEEEELi96ENS_10bfloat16_tEfNS_4arch4Sm80ELb1ELb0ELb0ELb0ELb0ELb0ELb1ELb1EEENS1_21CollectiveEpilogueFwdINS6_IJS8_SA_S9_EEENS6_IJNS7_ILi1EEESI_SI_EEESC_SE_Li128ELb0ELb1ELb1ELb0EEENS1_30DynamicPersistentTileSchedulerILi128ELi128ELb1ELb1ELb0EEEEEEEEEvNT_6ParamsE:
        .type           _ZN7cutlass13device_kernelIN5flash19enable_sm80_to_sm89INS1_16FlashAttnFwdSm80INS1_25CollectiveMainloopFwdSm80ILi4ELi1ELb0EN4cute5tupleIJNS5_1CILi128EEENS7_ILi64EEENS7_ILi96EEEEEELi96ENS_10bfloat16_tEfNS_4arch4Sm80ELb1ELb0ELb0ELb0ELb0ELb0ELb1ELb1EEENS1_21CollectiveEpilogueFwdINS6_IJS8_SA_S9_EEENS6_IJNS7_ILi1EEESI_SI_EEESC_SE_Li128ELb0ELb1ELb1ELb0EEENS1_30DynamicPersistentTileSchedulerILi128ELi128ELb1ELb1ELb0EEEEEEEEEvNT_6ParamsE,@function
        .size           _ZN7cutlass13device_kernelIN5flash19enable_sm80_to_sm89INS1_16FlashAttnFwdSm80INS1_25CollectiveMainloopFwdSm80ILi4ELi1ELb0EN4cute5tupleIJNS5_1CILi128EEENS7_ILi64EEENS7_ILi96EEEEEELi96ENS_10bfloat16_tEfNS_4arch4Sm80ELb1ELb0ELb0ELb0ELb0ELb0ELb1ELb1EEENS1_21CollectiveEpilogueFwdINS6_IJS8_SA_S9_EEENS6_IJNS7_ILi1EEESI_SI_EEESC_SE_Li128ELb0ELb1ELb1ELb0EEENS1_30DynamicPersistentTileSchedulerILi128ELi128ELb1ELb1ELb0EEEEEEEEEvNT_6ParamsE,(.L_x_15 - _ZN7cutlass13device_kernelIN5flash19enable_sm80_to_sm89INS1_16FlashAttnFwdSm80INS1_25CollectiveMainloopFwdSm80ILi4ELi1ELb0EN4cute5tupleIJNS5_1CILi128EEENS7_ILi64EEENS7_ILi96EEEEEELi96ENS_10bfloat16_tEfNS_4arch4Sm80ELb1ELb0ELb0ELb0ELb0ELb0ELb1ELb1EEENS1_21CollectiveEpilogueFwdINS6_IJS8_SA_S9_EEENS6_IJNS7_ILi1EEESI_SI_EEESC_SE_Li128ELb0ELb1ELb1ELb0EEENS1_30DynamicPersistentTileSchedulerILi128ELi128ELb1ELb1ELb0EEEEEEEEEvNT_6ParamsE)
        .other          _ZN7cutlass13device_kernelIN5flash19enable_sm80_to_sm89INS1_16FlashAttnFwdSm80INS1_25CollectiveMainloopFwdSm80ILi4ELi1ELb0EN4cute5tupleIJNS5_1CILi128EEENS7_ILi64EEENS7_ILi96EEEEEELi96ENS_10bfloat16_tEfNS_4arch4Sm80ELb1ELb0ELb0ELb0ELb0ELb0ELb1ELb1EEENS1_21CollectiveEpilogueFwdINS6_IJS8_SA_S9_EEENS6_IJNS7_ILi1EEESI_SI_EEESC_SE_Li128ELb0ELb1ELb1ELb0EEENS1_30DynamicPersistentTileSchedulerILi128ELi128ELb1ELb1ELb0EEEEEEEEEvNT_6ParamsE,@"STO_CUDA_ENTRY STV_DEFAULT"
_ZN7cutlass13device_kernelIN5flash19enable_sm80_to_sm89INS1_16FlashAttnFwdSm80INS1_25CollectiveMainloopFwdSm80ILi4ELi1ELb0EN4cute5tupleIJNS5_1CILi128EEENS7_ILi64EEENS7_ILi96EEEEEELi96ENS_10bfloat16_tEfNS_4arch4Sm80ELb1ELb0ELb0ELb0ELb0ELb0ELb1ELb1EEENS1_21CollectiveEpilogueFwdINS6_IJS8_SA_S9_EEENS6_IJNS7_ILi1EEESI_SI_EEESC_SE_Li128ELb0ELb1ELb1ELb0EEENS1_30DynamicPersistentTileSchedulerILi128ELi128ELb1ELb1ELb0EEEEEEEEEvNT_6ParamsE:
[----:B------:R-:W-:Y:S01]  /*0000*/  LDC R1, c[0x0][0x28] ;  /* 0x00000a00ff017b82 */ /* 0x000fe20000000800 */
[----:B------:R-:W-:Y:S05]  /*0010*/  EXIT ;  /* 0x000000000000794d */ /* 0x000fea0003800000 */
.L_x_6:
        /* <DEDUP_REMOVED lines=14> */
.L_x_15:


//--------------------- .text._ZN7cutlass13device_kernelIN5flash19enable_sm80_to_sm89INS1_16FlashAttnFwdSm80INS1_25CollectiveMainloopFwdSm80ILi4ELi1ELb0EN4cute5tupleIJNS5_1CILi128EEENS7_ILi48EEENS7_ILi96EEEEEELi96ENS_10bfloat16_tEfNS_4arch4Sm80ELb1ELb0ELb0ELb1ELb0ELb0ELb1ELb1EEENS1_21CollectiveEpilogueFwdINS6_IJS8_SA_S9_EEENS6_IJNS7_ILi1EEESI_SI_EEESC_SE_Li128ELb1ELb1ELb1ELb0EEENS1_36VarlenDynamicPersistentTileSchedulerILi128ELi48ELi128ELi128ELb1ELb1ELb0ELb1ELb1ELb1EEEEEEEEEvNT_6ParamsE --------------------------
	.section	.text._ZN7cutlass13device_kernelIN5flash19enable_sm80_to_sm89INS1_16FlashAttnFwdSm80INS1_25CollectiveMainloopFwdSm80ILi4ELi1ELb0EN4cute5tupleIJNS5_1CILi128EEENS7_ILi48EEENS7_ILi96EEEEEELi96ENS_10bfloat16_tEfNS_4arch4Sm80ELb1ELb0ELb0ELb1ELb0ELb0ELb1ELb1EEENS1_21CollectiveEpilogueFwdINS6_IJS8_SA_S9_EEENS6_IJNS7_ILi1EEESI_SI_EEESC_SE_Li128ELb1ELb1ELb1ELb0EEENS1_36VarlenDynamicPersistentTileSchedulerILi128ELi48ELi128ELi128ELb1ELb1ELb0ELb1ELb1ELb1EEEEEEEEEvNT_6ParamsE,"ax",@progbits
	.align	128
.text._ZN7cutlass13device_kernelIN5flash19enable_sm80_to_sm89INS1_16FlashAttnFwdSm80INS1_25CollectiveMainloopFwdSm80ILi4ELi1ELb0EN4cute5tupleIJNS5_1CILi128EEENS7_ILi48EEENS7_ILi96EEEEEELi96ENS_10bfloat16_tEfNS_4arch4Sm80ELb1ELb0ELb0ELb1ELb0ELb0ELb1ELb1EEENS1_21CollectiveEpilogueFwdINS6_IJS8_SA_S9_EEENS6_IJNS7_ILi1EEESI_SI_EEESC_SE_Li128ELb1ELb1ELb1ELb0EEENS1_36VarlenDynamicPersistentTileSchedulerILi128ELi48ELi128ELi128ELb1ELb1ELb0ELb1ELb1ELb1EEEEEEEEEvNT_6ParamsE:
        .type           _ZN7cutlass13device_kernelIN5flash19enable_sm80_to_sm89INS1_16FlashAttnFwdSm80INS1_25CollectiveMainloopFwdSm80ILi4ELi1ELb0EN4cute5tupleIJNS5_1CILi128EEENS7_ILi48EEENS7_ILi96EEEEEELi96ENS_10bfloat16_tEfNS_4arch4Sm80ELb1ELb0ELb0ELb1ELb0ELb0ELb1ELb1EEENS1_21CollectiveEpilogueFwdINS6_IJS8_SA_S9_EEENS6_IJNS7_ILi1EEESI_SI_EEESC_SE_Li128ELb1ELb1ELb1ELb0EEENS1_36VarlenDynamicPersistentTileSchedulerILi128ELi48ELi128ELi128ELb1ELb1ELb0ELb1ELb1ELb1EEEEEEEEEvNT_6ParamsE,@function
        .size           _ZN7cutlass13device_kernelIN5flash19enable_sm80_to_sm89INS1_16FlashAttnFwdSm80INS1_25CollectiveMainloopFwdSm80ILi4ELi1ELb0EN4cute5tupleIJNS5_1CILi128EEENS7_ILi48EEENS7_ILi96EEEEEELi96ENS_10bfloat16_tEfNS_4arch4Sm80ELb1ELb0ELb0ELb1ELb0ELb0ELb1ELb1EEENS1_21CollectiveEpilogueFwdINS6_IJS8_SA_S9_EEENS6_IJNS7_ILi1EEESI_SI_EEESC_SE_Li128ELb1ELb1ELb1ELb0EEENS1_36VarlenDynamicPersistentTileSchedulerILi128ELi48ELi128ELi128ELb1ELb1ELb0ELb1ELb1ELb1EEEEEEEEEvNT_6ParamsE,(.L_x_16 - _ZN7cutlass13device_kernelIN5flash19enable_sm80_to_sm89INS1_16FlashAttnFwdSm80INS1_25CollectiveMainloopFwdSm80ILi4ELi1ELb0EN4cute5tupleIJNS5_1CILi128EEENS7_ILi48EEENS7_ILi96EEEEEELi96ENS_10bfloat16_tEfNS_4arch4Sm80ELb1ELb0ELb0ELb1ELb0ELb0ELb1ELb1EEENS1_21CollectiveEpilogueFwdINS6_IJS8_SA_S9_EEENS6_IJNS7_ILi1EEESI_SI_EEESC_SE_Li128ELb1ELb1ELb1ELb0EEENS1_36VarlenDynamicPersistentTileSchedulerILi128ELi48ELi128ELi128ELb1ELb1ELb0ELb1ELb1ELb1EEEEEEEEEvNT_6ParamsE)
        .other          _ZN7cutlass13device_kernelIN5flash19enable_sm80_to_sm89INS1_16FlashAttnFwdSm80INS1_25CollectiveMainloopFwdSm80ILi4ELi1ELb0EN4cute5tupleIJNS5_1CILi128EEENS7_ILi48EEENS7_ILi96EEEEEELi96ENS_10bfloat16_tEfNS_4arch4Sm80ELb1ELb0ELb0ELb1ELb0ELb0ELb1ELb1EEENS1_21CollectiveEpilogueFwdINS6_IJS8_SA_S9_EEENS6_IJNS7_ILi1EEESI_SI_EEESC_SE_Li128ELb1ELb1ELb1ELb0EEENS1_36VarlenDynamicPersistentTileSchedulerILi128ELi48ELi128ELi128ELb1ELb1ELb0ELb1ELb1ELb1EEEEEEEEEvNT_6ParamsE,@"STO_CUDA_ENTRY STV_DEFAULT"
_ZN7cutlass13device_kernelIN5flash19enable_sm80_to_sm89INS1_16FlashAttnFwdSm80INS1_25CollectiveMainloopFwdSm80ILi4ELi1ELb0EN4cute5tupleIJNS5_1CILi128EEENS7_ILi48EEENS7_ILi96EEEEEELi96ENS_10bfloat16_tEfNS_4arch4Sm80ELb1ELb0ELb0ELb1ELb0ELb0ELb1ELb1EEENS1_21CollectiveEpilogueFwdINS6_IJS8_SA_S9_EEENS6_IJNS7_ILi1EEESI_SI_EEESC_SE_Li128ELb1ELb1ELb1ELb0EEENS1_36VarlenDynamicPersistentTileSchedulerILi128ELi48ELi128ELi128ELb1ELb1ELb0ELb1ELb1ELb1EEEEEEEEEvNT_6ParamsE:
[----:B------:R-:W-:Y:S01]  /*0000*/  LDC R1, c[0x0][0x28] ;  /* 0x00000a00ff017b82 */ /* 0x000fe20000000800 */
[----:B------:R-:W-:Y:S05]  /*0010*/  EXIT ;  /* 0x000000000000794d */ /* 0x000fea0003800000 */
.L_x_7:
        /* <DEDUP_REMOVED lines=14> */
.L_x_16:


//--------------------- .text._ZN7cutlass13device_kernelIN5flash19enable_sm80_to_sm89INS1_16FlashAttnFwdSm80INS1_25CollectiveMainloopFwdSm80ILi4ELi1ELb0EN4cute5tupleIJNS5_1CILi128EEENS7_ILi48EEENS7_ILi96EEEEEELi96ENS_10bfloat16_tEfNS_4arch4Sm80ELb1ELb0ELb0ELb1ELb0ELb1ELb1ELb1EEENS1_21CollectiveEpilogueFwdINS6_IJS8_SA_S9_EEENS6_IJNS7_ILi1EEESI_SI_EEESC_SE_Li128ELb1ELb1ELb1ELb0EEENS1_36VarlenDynamicPersistentTileSchedulerILi128ELi48ELi128ELi128ELb1ELb1ELb0ELb1ELb1ELb1EEEEEEEEEvNT_6ParamsE --------------------------
	.section	.text._ZN7cutlass13device_kernelIN5flash19enable_sm80_to_sm89INS1_16FlashAttnFwdSm80INS1_25CollectiveMainloopFwdSm80ILi4ELi1ELb0EN4cute5tupleIJNS5_1CILi128EEENS7_ILi48EEENS7_ILi96EEEEEELi96ENS_10bfloat16_tEfNS_4arch4Sm80ELb1ELb0ELb0ELb1ELb0ELb1ELb1ELb1EEENS1_21CollectiveEpilogueFwdINS6_IJS8_SA_S9_EEENS6_IJNS7_ILi1EEESI_SI_EEESC_SE_Li128ELb1ELb1ELb1ELb0EEENS1_36VarlenDynamicPersistentTileSchedulerILi128ELi48ELi128ELi128ELb1ELb1ELb0ELb1ELb1ELb1EEEEEEEEEvNT_6ParamsE,"ax",@progbits
	.align	128
.text._ZN7cutlass13device_kernelIN5flash19enable_sm80_to_sm89INS1_16FlashAttnFwdSm80INS1_25CollectiveMainloopFwdSm80ILi4ELi1ELb0EN4cute5tupleIJNS5_1CILi128EEENS7_ILi48EEENS7_ILi96EEEEEELi96ENS_10bfloat16_tEfNS_4arch4Sm80ELb1ELb0ELb0ELb1ELb0ELb1ELb1ELb1EEENS1_21CollectiveEpilogueFwdINS6_IJS8_SA_S9_EEENS6_IJNS7_ILi1EEESI_SI_EEESC_SE_Li128ELb1ELb1ELb1ELb0EEENS1_36VarlenDynamicPersistentTileSchedulerILi128ELi48ELi128ELi128ELb1ELb1ELb0ELb1ELb1ELb1EEEEEEEEEvNT_6ParamsE:
        .type           _ZN7cutlass13device_kernelIN5flash19enable_sm80_to_sm89INS1_16FlashAttnFwdSm80INS1_25CollectiveMainloopFwdSm80ILi4ELi1ELb0EN4cute5tupleIJNS5_1CILi128EEENS7_ILi48EEENS7_ILi96EEEEEELi96ENS_10bfloat16_tEfNS_4arch4Sm80ELb1ELb0ELb0ELb1ELb0ELb1ELb1ELb1EEENS1_21CollectiveEpilogueFwdINS6_IJS8_SA_S9_EEENS6_IJNS7_ILi1EEESI_SI_EEESC_SE_Li128ELb1ELb1ELb1ELb0EEENS1_36VarlenDynamicPersistentTileSchedulerILi128ELi48ELi128ELi128ELb1ELb1ELb0ELb1ELb1ELb1EEEEEEEEEvNT_6ParamsE,@function
        .size           _ZN7cutlass13device_kernelIN5flash19enable_sm80_to_sm89INS1_16FlashAttnFwdSm80INS1_25CollectiveMainloopFwdSm80ILi4ELi1ELb0EN4cute5tupleIJNS5_1CILi128EEENS7_ILi48EEENS7_ILi96EEEEEELi96ENS_10bfloat16_tEfNS_4arch4Sm80ELb1ELb0ELb0ELb1ELb0ELb1ELb1ELb1EEENS1_21CollectiveEpilogueFwdINS6_IJS8_SA_S9_EEENS6_IJNS7_ILi1EEESI_SI_EEESC_SE_Li128ELb1ELb1ELb1ELb0EEENS1_36VarlenDynamicPersistentTileSchedulerILi128ELi48ELi128ELi128ELb1ELb1ELb0ELb1ELb1ELb1EEEEEEEEEvNT_6ParamsE,(.L_x_17 - _ZN7cutlass13device_kernelIN5flash19enable_sm80_to_sm89INS1_16FlashAttnFwdSm80INS1_25CollectiveMainloopFwdSm80ILi4ELi1ELb0EN4cute5tupleIJNS5_1CILi128EEENS7_ILi48EEENS7_ILi96EEEEEELi96ENS_10bfloat16_tEfNS_4arch4Sm80ELb1ELb0ELb0ELb1ELb0ELb1ELb1ELb1EEENS1_21CollectiveEpilogueFwdINS6_IJS8_SA_S9_EEENS6_IJNS7_ILi1EEESI_SI_EEESC_SE_Li128ELb1ELb1ELb1ELb0EEENS1_36VarlenDynamicPersistentTileSchedulerILi128ELi48ELi128ELi128ELb1ELb1ELb0ELb1ELb1ELb1EEEEEEEEEvNT_6ParamsE)
        .other          _ZN7cutlass13device_kernelIN5flash19enable_sm80_to_sm89INS1_16FlashAttnFwdSm80INS1_25CollectiveMainloopFwdSm80ILi4ELi1ELb0EN4cute5tupleIJNS5_1CILi128EEENS7_ILi48EEENS7_ILi96EEEEEELi96ENS_10bfloat16_tEfNS_4arch4Sm80ELb1ELb0ELb0ELb1ELb0ELb1ELb1ELb1EEENS1_21CollectiveEpilogueFwdINS6_IJS8_SA_S9_EEENS6_IJNS7_ILi1EEESI_SI_EEESC_SE_Li128ELb1ELb1ELb1ELb0EEENS1_36VarlenDynamicPersistentTileSchedulerILi128ELi48ELi128ELi128ELb1ELb1ELb0ELb1ELb1ELb1EEEEEEEEEvNT_6ParamsE,@"STO_CUDA_ENTRY STV_DEFAULT"
_ZN7cutlass13device_kernelIN5flash19enable_sm80_to_sm89INS1_16FlashAttnFwdSm80INS1_25CollectiveMainloopFwdSm80ILi4ELi1ELb0EN4cute5tupleIJNS5_1CILi128EEENS7_ILi48EEENS7_ILi96EEEEEELi96ENS_10bfloat16_tEfNS_4arch4Sm80ELb1ELb0ELb0ELb1ELb0ELb1ELb1ELb1EEENS1_21CollectiveEpilogueFwdINS6_IJS8_SA_S9_EEENS6_IJNS7_ILi1EEESI_SI_EEESC_SE_Li128ELb1ELb1ELb1ELb0EEENS1_36VarlenDynamicPersistentTileSchedulerILi128ELi48ELi128ELi128ELb1ELb1ELb0ELb1ELb1ELb1EEEEEEEEEvNT_6ParamsE:
[----:B------:R-:W-:Y:S01]  /*0000*/  LDC R1, c[0x0][0x28] ;  /* 0x00000a00ff017b82 */ /* 0x000fe20000000800 */
[----:B------:R-:W-:Y:S05]  /*0010*/  EXIT ;  /* 0x000000000000794d */ /* 0x000fea0003800000 */
.L_x_8:
        /* <DEDUP_REMOVED lines=14> */
.L_x_17:


//--------------------- .nv.shared.reserved.0     --------------------------
	.section	.nv.shared.reserved.0,"aw",@nobits
	.weak		__nv_reservedSMEM_offset_0_alias
	.size		__nv_reservedSMEM_offset_0_alias, 0, 0
	.other		__nv_reservedSMEM_offset_0_alias,@"STO_CUDA_RESERVED_SHARED STV_DEFAULT"
__nv_reservedSMEM_offset_0_alias:
	.zero		0


//--------------------- .nv.global                --------------------------
	.section	.nv.global,"aw",@nobits
.nv.global:
	.type		_ZN71_INTERNAL_e7be270a_35_flash_fwd_hdim96_bf16_split_sm80_cu_4022bc09_35784cute1_E,@object
	.size		_ZN71_INTERNAL_e7be270a_35_flash_fwd_hdim96_bf16_split_sm80_cu_4022bc09_35784cute1_E,(_ZN71_INTERNAL_e7be270a_35_flash_fwd_hdim96_bf16_split_sm80_cu_4022bc09_35784cuda3std3__45__cpo6cbeginE - _ZN71_INTERNAL_e7be270a_35_flash_fwd_hdim96_bf16_split_sm80_cu_4022bc09_35784cute1_E)
_ZN71_INTERNAL_e7be270a_35_flash_fwd_hdim96_bf16_split_sm80_cu_4022bc09_35784cute1_E:
	.zero		1
	.type		_ZN71_INTERNAL_e7be270a_35_flash_fwd_hdim96_bf16_split_sm80_cu_4022bc09_35784cuda3std3__45__cpo6cbeginE,@object
	.size		_ZN71_INTERNAL_e7be270a_35_flash_fwd_hdim96_bf16_split_sm80_cu_4022bc09_35784cuda3std3__45__cpo6cbeginE,(_ZN71_INTERNAL_e7be270a_35_flash_fwd_hdim96_bf16_split_sm80_cu_4022bc09_35784cuda3std3__48in_placeE - _ZN71_INTERNAL_e7be270a_35_flash_fwd_hdim96_bf16_split_sm80_cu_4022bc09_35784cuda3std3__45__cpo6cbeginE)
_ZN71_INTERNAL_e7be270a_35_flash_fwd_hdim96_bf16_split_sm80_cu_4022bc09_35784cuda3std3__45__cpo6cbeginE:
	.zero		1
	.type		_ZN71_INTERNAL_e7be270a_35_flash_fwd_hdim96_bf16_split_sm80_cu_4022bc09_35784cuda3std3__48in_placeE,@object
	.size		_ZN71_INTERNAL_e7be270a_35_flash_fwd_hdim96_bf16_split_sm80_cu_4022bc09_35784cuda3std3__48in_placeE,(_ZN71_INTERNAL_e7be270a_35_flash_fwd_hdim96_bf16_split_sm80_cu_4022bc09_35784cuda3std6ranges3__45__cpo9iter_moveE - _ZN71_INTERNAL_e7be270a_35_flash_fwd_hdim96_bf16_split_sm80_cu_4022bc09_35784cuda3std3__48in_placeE)
_ZN71_INTERNAL_e7be270a_35_flash_fwd_hdim96_bf16_split_sm80_cu_4022bc09_35784cuda3std3__48in_placeE:
	.zero		1
	.type		_ZN71_INTERNAL_e7be270a_35_flash_fwd_hdim96_bf16_split_sm80_cu_4022bc09_35784cuda3std6ranges3__45__cpo9iter_moveE,@object
	.size		_ZN71_INTERNAL_e7be270a_35_flash_fwd_hdim96_bf16_split_sm80_cu_4022bc09_35784cuda3std6ranges3__45__cpo9iter_moveE,(_ZN71_INTERNAL_e7be270a_35_flash_fwd_hdim96_bf16_split_sm80_cu_4022bc09_35784cuda3std3__45__cpo5beginE - _ZN71_INTERNAL_e7be270a_35_flash_fwd_hdim96_bf16_split_sm80_cu_4022bc09_35784cuda3std6ranges3__45__cpo9iter_moveE)
_ZN71_INTERNAL_e7be270a_35_flash_fwd_hdim96_bf16_split_sm80_cu_4022bc09_35784cuda3std6ranges3__45__cpo9iter_moveE:
	.zero		1
	.type		_ZN71_INTERNAL_e7be270a_35_flash_fwd_hdim96_bf16_split_sm80_cu_4022bc09_35784cuda3std3__45__cpo5beginE,@object
	.size		_ZN71_INTERNAL_e7be270a_35_flash_fwd_hdim96_bf16_split_sm80_cu_4022bc09_35784cuda3std3__45__cpo5beginE,(_ZN71_INTERNAL_e7be270a_35_flash_fwd_hdim96_bf16_split_sm80_cu_4022bc09_35784cuda3std3__473_GLOBAL__N__e7be270a_35_flash_fwd_hdim96_bf16_split_sm80_cu_4022bc09_35786ignoreE - _ZN71_INTERNAL_e7be270a_35_flash_fwd_hdim96_bf16_split_sm80_cu_4022bc09_35784cuda3std3__45__cpo5beginE)
_ZN71_INTERNAL_e7be270a_35_flash_fwd_hdim96_bf16_split_sm80_cu_4022bc09_35784cuda3std3__45__cpo5beginE:
	.zero		1
	.type		_ZN71_INTERNAL_e7be270a_35_flash_fwd_hdim96_bf16_split_sm80_cu_4022bc09_35784cuda3std3__473_GLOBAL__N__e7be270a_35_flash_fwd_hdim96_bf16_split_sm80_cu_4022bc09_35786ignoreE,@object
	.size		_ZN71_INTERNAL_e7be270a_35_flash_fwd_hdim96_bf16_split_sm80_cu_4022bc09_35784cuda3std3__473_GLOBAL__N__e7be270a_35_flash_fwd_hdim96_bf16_split_sm80_cu_4022bc09_35786ignoreE,(_ZN71_INTERNAL_e7be270a_35_flash_fwd_hdim96_bf16_split_sm80_cu_4022bc09_35784cute7productE - _ZN71_INTERNAL_e7be270a_35_flash_fwd_hdim96_bf16_split_sm80_cu_4022bc09_35784cuda3std3__473_GLOBAL__N__e7be270a_35_flash_fwd_hdim96_bf16_split_sm80_cu_4022bc09_35786ignoreE)
_ZN71_INTERNAL_e7be270a_35_flash_fwd_hdim96_bf16_split_sm80_cu_4022bc09_35784cuda3std3__473_GLOBAL__N__e7be270a_35_flash_fwd_hdim96_bf16_split_sm80_cu_4022bc09_35786ignoreE:
	.zero		1
	.type		_ZN71_INTERNAL_e7be270a_35_flash_fwd_hdim96_bf16_split_sm80_cu_4022bc09_35784cute7productE,@object
	.size		_ZN71_INTERNAL_e7be270a_35_flash_fwd_hdim96_bf16_split_sm80_cu_4022bc09_35784cute7productE,(_ZN71_INTERNAL_e7be270a_35_flash_fwd_hdim96_bf16_split_sm80_cu_4022bc09_35784cuda3std3__45__cpo3endE - _ZN71_INTERNAL_e7be270a_35_flash_fwd_hdim96_bf16_split_sm80_cu_4022bc09_35784cute7productE)
_ZN71_INTERNAL_e7be270a_35_flash_fwd_hdim96_bf16_split_sm80_cu_4022bc09_35784cute7productE:
	.zero		1
	.type		_ZN71_INTERNAL_e7be270a_35_flash_fwd_hdim96_bf16_split_sm80_cu_4022bc09_35784cuda3std3__45__cpo3endE,@object
	.size		_ZN71_INTERNAL_e7be270a_35_flash_fwd_hdim96_bf16_split_sm80_cu_4022bc09_35784cuda3std3__45__cpo3endE,(_ZN71_INTERNAL_e7be270a_35_flash_fwd_hdim96_bf16_split_sm80_cu_4022bc09_35784cuda3std3__419piecewise_constructE - _ZN71_INTERNAL_e7be270a_35_flash_fwd_hdim96_bf16_split_sm80_cu_4022bc09_35784cuda3std3__45__cpo3endE)
_ZN71_INTERNAL_e7be270a_35_flash_fwd_hdim96_bf16_split_sm80_cu_4022bc09_35784cuda3std3__45__cpo3endE:
	.zero		1
	.type		_ZN71_INTERNAL_e7be270a_35_flash_fwd_hdim96_bf16_split_sm80_cu_4022bc09_35784cuda3std3__419piecewise_constructE,@object
	.size		_ZN71_INTERNAL_e7be270a_35_flash_fwd_hdim96_bf16_split_sm80_cu_4022bc09_35784cuda3std3__419piecewise_constructE,(_ZN71_INTERNAL_e7be270a_35_flash_fwd_hdim96_bf16_split_sm80_cu_4022bc09_35784cuda3std3__45__cpo4cendE - _ZN71_INTERNAL_e7be270a_35_flash_fwd_hdim96_bf16_split_sm80_cu_4022bc09_35784cuda3std3__419piecewise_constructE)
_ZN71_INTERNAL_e7be270a_35_flash_fwd_hdim96_bf16_split_sm80_cu_4022bc09_35784cuda3std3__419piecewise_constructE:
	.zero		1
	.type		_ZN71_INTERNAL_e7be270a_35_flash_fwd_hdim96_bf16_split_sm80_cu_4022bc09_35784cuda3std3__45__cpo4cendE,@object
	.size		_ZN71_INTERNAL_e7be270a_35_flash_fwd_hdim96_bf16_split_sm80_cu_4022bc09_35784cuda3std3__45__cpo4cendE,(_ZN71_INTERNAL_e7be270a_35_flash_fwd_hdim96_bf16_split_sm80_cu_4022bc09_35784cuda3std6ranges3__45__cpo4swapE - _ZN71_INTERNAL_e7be270a_35_flash_fwd_hdim96_bf16_split_sm80_cu_4022bc09_35784cuda3std3__45__cpo4cendE)
_ZN71_INTERNAL_e7be270a_35_flash_fwd_hdim96_bf16_split_sm80_cu_4022bc09_35784cuda3std3__45__cpo4cendE:
	.zero		1
	.type		_ZN71_INTERNAL_e7be270a_35_flash_fwd_hdim96_bf16_split_sm80_cu_4022bc09_35784cuda3std6ranges3__45__cpo4swapE,@object
	.size		_ZN71_INTERNAL_e7be270a_35_flash_fwd_hdim96_bf16_split_sm80_cu_4022bc09_35784cuda3std6ranges3__45__cpo4swapE,(.L_7 - _ZN71_INTERNAL_e7be270a_35_flash_fwd_hdim96_bf16_split_sm80_cu_4022bc09_35784cuda3std6ranges3__45__cpo4swapE)
_ZN71_INTERNAL_e7be270a_35_flash_fwd_hdim96_bf16_split_sm80_cu_4022bc09_35784cuda3std6ranges3__45__cpo4swapE:
	.zero		1
.L_7:


//--------------------- .nv.constant0._ZN7cutlass13device_kernelIN5flash19enable_sm80_to_sm89INS1_16FlashAttnFwdSm80INS1_25CollectiveMainloopFwdSm80ILi4ELi1ELb0EN4cute5tupleIJNS5_1CILi128EEENS7_ILi64EEENS7_ILi96EEEEEELi96ENS_10bfloat16_tEfNS_4arch4Sm80ELb0ELb0ELb0ELb0ELb0ELb0ELb1ELb1EEENS1_21CollectiveEpilogueFwdINS6_IJS8_SA_S9_EEENS6_IJNS7_ILi1EEESI_SI_EEESC_SE_Li128ELb0ELb1ELb1ELb0EEENS1_19SingleTileSchedulerILb0ELb1ELb1ELi128EEEEEEEEEvNT_6ParamsE --------------------------
	.section	.nv.constant0._ZN7cutlass13device_kernelIN5flash19enable_sm80_to_sm89INS1_16FlashAttnFwdSm80INS1_25CollectiveMainloopFwdSm80ILi4ELi1ELb0EN4cute5tupleIJNS5_1CILi128EEENS7_ILi64EEENS7_ILi96EEEEEELi96ENS_10bfloat16_tEfNS_4arch4Sm80ELb0ELb0ELb0ELb0ELb0ELb0ELb1ELb1EEENS1_21CollectiveEpilogueFwdINS6_IJS8_SA_S9_EEENS6_IJNS7_ILi1EEESI_SI_EEESC_SE_Li128ELb0ELb1ELb1ELb0EEENS1_19SingleTileSchedulerILb0ELb1ELb1ELi128EEEEEEEEEvNT_6ParamsE,"a",@progbits
	.sectionflags	@""
	.align	4
.nv.constant0._ZN7cutlass13device_kernelIN5flash19enable_sm80_to_sm89INS1_16FlashAttnFwdSm80INS1_25CollectiveMainloopFwdSm80ILi4ELi1ELb0EN4cute5tupleIJNS5_1CILi128EEENS7_ILi64EEENS7_ILi96EEEEEELi96ENS_10bfloat16_tEfNS_4arch4Sm80ELb0ELb0ELb0ELb0ELb0ELb0ELb1ELb1EEENS1_21CollectiveEpilogueFwdINS6_IJS8_SA_S9_EEENS6_IJNS7_ILi1EEESI_SI_EEESC_SE_Li128ELb0ELb1ELb1ELb0EEENS1_19SingleTileSchedulerILb0ELb1ELb1ELi128EEEEEEEEEvNT_6ParamsE:
	.zero		1576


//--------------------- .nv.constant0._ZN7cutlass13device_kernelIN5flash19enable_sm80_to_sm89INS1_16FlashAttnFwdSm80INS1_25CollectiveMainloopFwdSm80ILi4ELi1ELb0EN4cute5tupleIJNS5_1CILi128EEENS7_ILi48EEENS7_ILi96EEEEEELi96ENS_10bfloat16_tEfNS_4arch4Sm80ELb0ELb0ELb0ELb1ELb0ELb0ELb1ELb1EEENS1_21CollectiveEpilogueFwdINS6_IJS8_SA_S9_EEENS6_IJNS7_ILi1EEESI_SI_EEESC_SE_Li128ELb1ELb1ELb1ELb0EEENS1_36VarlenDynamicPersistentTileSchedulerILi128ELi48ELi128ELi128ELb1ELb1ELb0ELb0ELb1ELb1EEEEEEEEEvNT_6ParamsE --------------------------
	.section	.nv.constant0._ZN7cutlass13device_kernelIN5flash19enable_sm80_to_sm89INS1_16FlashAttnFwdSm80INS1_25CollectiveMainloopFwdSm80ILi4ELi1ELb0EN4cute5tupleIJNS5_1CILi128EEENS7_ILi48EEENS7_ILi96EEEEEELi96ENS_10bfloat16_tEfNS_4arch4Sm80ELb0ELb0ELb0ELb1ELb0ELb0ELb1ELb1EEENS1_21CollectiveEpilogueFwdINS6_IJS8_SA_S9_EEENS6_IJNS7_ILi1EEESI_SI_EEESC_SE_Li128ELb1ELb1ELb1ELb0EEENS1_36VarlenDynamicPersistentTileSchedulerILi128ELi48ELi128ELi128ELb1ELb1ELb0ELb0ELb1ELb1EEEEEEEEEvNT_6ParamsE,"a",@progbits
	.sectionflags	@""
	.align	4
.nv.constant0._ZN7cutlass13device_kernelIN5flash19enable_sm80_to_sm89INS1_16FlashAttnFwdSm80INS1_25CollectiveMainloopFwdSm80ILi4ELi1ELb0EN4cute5tupleIJNS5_1CILi128EEENS7_ILi48EEENS7_ILi96EEEEEELi96ENS_10bfloat16_tEfNS_4arch4Sm80ELb0ELb0ELb0ELb1ELb0ELb0ELb1ELb1EEENS1_21CollectiveEpilogueFwdINS6_IJS8_SA_S9_EEENS6_IJNS7_ILi1EEESI_SI_EEESC_SE_Li128ELb1ELb1ELb1ELb0EEENS1_36VarlenDynamicPersistentTileSchedulerILi128ELi48ELi128ELi128ELb1ELb1ELb0ELb0ELb1ELb1EEEEEEEEEvNT_6ParamsE:
	.zero		1608


//--------------------- .nv.constant0._ZN7cutlass13device_kernelIN5flash19enable_sm80_to_sm89INS1_16FlashAttnFwdSm80INS1_25CollectiveMainloopFwdSm80ILi4ELi1ELb0EN4cute5tupleIJNS5_1CILi128EEENS7_ILi48EEENS7_ILi96EEEEEELi96ENS_10bfloat16_tEfNS_4arch4Sm80ELb0ELb0ELb0ELb1ELb0ELb1ELb1ELb1EEENS1_21CollectiveEpilogueFwdINS6_IJS8_SA_S9_EEENS6_IJNS7_ILi1EEESI_SI_EEESC_SE_Li128ELb1ELb1ELb1ELb0EEENS1_36VarlenDynamicPersistentTileSchedulerILi128ELi48ELi128ELi128ELb1ELb1ELb0ELb0ELb1ELb1EEEEEEEEEvNT_6ParamsE --------------------------
	.section	.nv.constant0._ZN7cutlass13device_kernelIN5flash19enable_sm80_to_sm89INS1_16FlashAttnFwdSm80INS1_25CollectiveMainloopFwdSm80ILi4ELi1ELb0EN4cute5tupleIJNS5_1CILi128EEENS7_ILi48EEENS7_ILi96EEEEEELi96ENS_10bfloat16_tEfNS_4arch4Sm80ELb0ELb0ELb0ELb1ELb0ELb1ELb1ELb1EEENS1_21CollectiveEpilogueFwdINS6_IJS8_SA_S9_EEENS6_IJNS7_ILi1EEESI_SI_EEESC_SE_Li128ELb1ELb1ELb1ELb0EEENS1_36VarlenDynamicPersistentTileSchedulerILi128ELi48ELi128ELi128ELb1ELb1ELb0ELb0ELb1ELb1EEEEEEEEEvNT_6ParamsE,"a",@progbits
	.sectionflags	@""
	.align	4
.nv.constant0._ZN7cutlass13device_kernelIN5flash19enable_sm80_to_sm89INS1_16FlashAttnFwdSm80INS1_25CollectiveMainloopFwdSm80ILi4ELi1ELb0EN4cute5tupleIJNS5_1CILi128EEENS7_ILi48EEENS7_ILi96EEEEEELi96ENS_10bfloat16_tEfNS_4arch4Sm80ELb0ELb0ELb0ELb1ELb0ELb1ELb1ELb1EEENS1_21CollectiveEpilogueFwdINS6_IJS8_SA_S9_EEENS6_IJNS7_ILi1EEESI_SI_EEESC_SE_Li128ELb1ELb1ELb1ELb0EEENS1_36VarlenDynamicPersistentTileSchedulerILi128ELi48ELi128ELi128ELb1ELb1ELb0ELb0ELb1ELb1EEEEEEEEEvNT_6ParamsE:
	.zero		1608


//--------------------- .nv.constant0._ZN7cutlass13device_kernelIN5flash19enable_sm80_to_sm89INS1_16FlashAttnFwdSm80INS1_25CollectiveMainloopFwdSm80ILi4ELi1ELb0EN4cute5tupleIJNS5_1CILi128EEENS7_ILi48EEENS7_ILi96EEEEEELi96ENS_10bfloat16_tEfNS_4arch4Sm80ELb0ELb1ELb0ELb0ELb0ELb0ELb1ELb1EEENS1_21CollectiveEpilogueFwdINS6_IJS8_SA_S9_EEENS6_IJNS7_ILi1EEESI_SI_EEESC_SE_Li128ELb0ELb1ELb1ELb0EEENS1_19SingleTileSchedulerILb0ELb1ELb1ELi128EEEEEEEEEvNT_6ParamsE --------------------------
	.section	.nv.constant0._ZN7cutlass13device_kernelIN5flash19enable_sm80_to_sm89INS1_16FlashAttnFwdSm80INS1_25CollectiveMainloopFwdSm80ILi4ELi1ELb0EN4cute5tupleIJNS5_1CILi128EEENS7_ILi48EEENS7_ILi96EEEEEELi96ENS_10bfloat16_tEfNS_4arch4Sm80ELb0ELb1ELb0ELb0ELb0ELb0ELb1ELb1EEENS1_21CollectiveEpilogueFwdINS6_IJS8_SA_S9_EEENS6_IJNS7_ILi1EEESI_SI_EEESC_SE_Li128ELb0ELb1ELb1ELb0EEENS1_19SingleTileSchedulerILb0ELb1ELb1ELi128EEEEEEEEEvNT_6ParamsE,"a",@progbits
	.sectionflags	@""
	.align	4
.nv.constant0._ZN7cutlass13device_kernelIN5flash19enable_sm80_to_sm89INS1_16FlashAttnFwdSm80INS1_25CollectiveMainloopFwdSm80ILi4ELi1ELb0EN4cute5tupleIJNS5_1CILi128EEENS7_ILi48EEENS7_ILi96EEEEEELi96ENS_10bfloat16_tEfNS_4arch4Sm80ELb0ELb1ELb0ELb0ELb0ELb0ELb1ELb1EEENS1_21CollectiveEpilogueFwdINS6_IJS8_SA_S9_EEENS6_IJNS7_ILi1EEESI_SI_EEESC_SE_Li128ELb0ELb1ELb1ELb0EEENS1_19SingleTileSchedulerILb0ELb1ELb1ELi128EEEEEEEEEvNT_6ParamsE:
	.zero		1576


//--------------------- .nv.constant0._ZN7cutlass13device_kernelIN5flash19enable_sm80_to_sm89INS1_16FlashAttnFwdSm80INS1_25CollectiveMainloopFwdSm80ILi4ELi1ELb0EN4cute5tupleIJNS5_1CILi128EEENS7_ILi48EEENS7_ILi96EEEEEELi96ENS_10bfloat16_tEfNS_4arch4Sm80ELb0ELb1ELb0ELb1ELb0ELb0ELb1ELb1EEENS1_21CollectiveEpilogueFwdINS6_IJS8_SA_S9_EEENS6_IJNS7_ILi1EEESI_SI_EEESC_SE_Li128ELb1ELb1ELb1ELb0EEENS1_36VarlenDynamicPersistentTileSchedulerILi128ELi48ELi128ELi128ELb1ELb1ELb0ELb1ELb0ELb1EEEEEEEEEvNT_6ParamsE --------------------------
	.section	.nv.constant0._ZN7cutlass13device_kernelIN5flash19enable_sm80_to_sm89INS1_16FlashAttnFwdSm80INS1_25CollectiveMainloopFwdSm80ILi4ELi1ELb0EN4cute5tupleIJNS5_1CILi128EEENS7_ILi48EEENS7_ILi96EEEEEELi96ENS_10bfloat16_tEfNS_4arch4Sm80ELb0ELb1ELb0ELb1ELb0ELb0ELb1ELb1EEENS1_21CollectiveEpilogueFwdINS6_IJS8_SA_S9_EEENS6_IJNS7_ILi1EEESI_SI_EEESC_SE_Li128ELb1ELb1ELb1ELb0EEENS1_36VarlenDynamicPersistentTileSchedulerILi128ELi48ELi128ELi128ELb1ELb1ELb0ELb1ELb0ELb1EEEEEEEEEvNT_6ParamsE,"a",@progbits
	.sectionflags	@""
	.align	4
.nv.constant0._ZN7cutlass13device_kernelIN5flash19enable_sm80_to_sm89INS1_16FlashAttnFwdSm80INS1_25CollectiveMainloopFwdSm80ILi4ELi1ELb0EN4cute5tupleIJNS5_1CILi128EEENS7_ILi48EEENS7_ILi96EEEEEELi96ENS_10bfloat16_tEfNS_4arch4Sm80ELb0ELb1ELb0ELb1ELb0ELb0ELb1ELb1EEENS1_21CollectiveEpilogueFwdINS6_IJS8_SA_S9_EEENS6_IJNS7_ILi1EEESI_SI_EEESC_SE_Li128ELb1ELb1ELb1ELb0EEENS1_36VarlenDynamicPersistentTileSchedulerILi128ELi48ELi128ELi128ELb1ELb1ELb0ELb1ELb0ELb1EEEEEEEEEvNT_6ParamsE:
	.zero		1608


//--------------------- .nv.constant0._ZN7cutlass13device_kernelIN5flash19enable_sm80_to_sm89INS1_16FlashAttnFwdSm80INS1_25CollectiveMainloopFwdSm80ILi4ELi1ELb0EN4cute5tupleIJNS5_1CILi128EEENS7_ILi48EEENS7_ILi96EEEEEELi96ENS_10bfloat16_tEfNS_4arch4Sm80ELb0ELb1ELb0ELb1ELb0ELb1ELb1ELb1EEENS1_21CollectiveEpilogueFwdINS6_IJS8_SA_S9_EEENS6_IJNS7_ILi1EEESI_SI_EEESC_SE_Li128ELb1ELb1ELb1ELb0EEENS1_36VarlenDynamicPersistentTileSchedulerILi128ELi48ELi128ELi128ELb1ELb1ELb0ELb1ELb0ELb1EEEEEEEEEvNT_6ParamsE --------------------------
	.section	.nv.constant0._ZN7cutlass13device_kernelIN5flash19enable_sm80_to_sm89INS1_16FlashAttnFwdSm80INS1_25CollectiveMainloopFwdSm80ILi4ELi1ELb0EN4cute5tupleIJNS5_1CILi128EEENS7_ILi48EEENS7_ILi96EEEEEELi96ENS_10bfloat16_tEfNS_4arch4Sm80ELb0ELb1ELb0ELb1ELb0ELb1ELb1ELb1EEENS1_21CollectiveEpilogueFwdINS6_IJS8_SA_S9_EEENS6_IJNS7_ILi1EEESI_SI_EEESC_SE_Li128ELb1ELb1ELb1ELb0EEENS1_36VarlenDynamicPersistentTileSchedulerILi128ELi48ELi128ELi128ELb1ELb1ELb0ELb1ELb0ELb1EEEEEEEEEvNT_6ParamsE,"a",@progbits
	.sectionflags	@""
	.align	4
.nv.constant0._ZN7cutlass13device_kernelIN5flash19enable_sm80_to_sm89INS1_16FlashAttnFwdSm80INS1_25CollectiveMainloopFwdSm80ILi4ELi1ELb0EN4cute5tupleIJNS5_1CILi128EEENS7_ILi48EEENS7_ILi96EEEEEELi96ENS_10bfloat16_tEfNS_4arch4Sm80ELb0ELb1ELb0ELb1ELb0ELb1ELb1ELb1EEENS1_21CollectiveEpilogueFwdINS6_IJS8_SA_S9_EEENS6_IJNS7_ILi1EEESI_SI_EEESC_SE_Li128ELb1ELb1ELb1ELb0EEENS1_36VarlenDynamicPersistentTileSchedulerILi128ELi48ELi128ELi128ELb1ELb1ELb0ELb1ELb0ELb1EEEEEEEEEvNT_6ParamsE:
	.zero		1608


//--------------------- .nv.constant0._ZN7cutlass13device_kernelIN5flash19enable_sm80_to_sm89INS1_16FlashAttnFwdSm80INS1_25CollectiveMainloopFwdSm80ILi4ELi1ELb0EN4cute5tupleIJNS5_1CILi128EEENS7_ILi64EEENS7_ILi96EEEEEELi96ENS_10bfloat16_tEfNS_4arch4Sm80ELb1ELb0ELb0ELb0ELb0ELb0ELb1ELb1EEENS1_21CollectiveEpilogueFwdINS6_IJS8_SA_S9_EEENS6_IJNS7_ILi1EEESI_SI_EEESC_SE_Li128ELb0ELb1ELb1ELb0EEENS1_30DynamicPersistentTileSchedulerILi128ELi128ELb1ELb1ELb0EEEEEEEEEvNT_6ParamsE --------------------------
	.section	.nv.constant0._ZN7cutlass13device_kernelIN5flash19enable_sm80_to_sm89INS1_16FlashAttnFwdSm80INS1_25CollectiveMainloopFwdSm80ILi4ELi1ELb0EN4cute5tupleIJNS5_1CILi128EEENS7_ILi64EEENS7_ILi96EEEEEELi96ENS_10bfloat16_tEfNS_4arch4Sm80ELb1ELb0ELb0ELb0ELb0ELb0ELb1ELb1EEENS1_21CollectiveEpilogueFwdINS6_IJS8_SA_S9_EEENS6_IJNS7_ILi1EEESI_SI_EEESC_SE_Li128ELb0ELb1ELb1ELb0EEENS1_30DynamicPersistentTileSchedulerILi128ELi128ELb1ELb1ELb0EEEEEEEEEvNT_6ParamsE,"a",@progbits
	.sectionflags	@""
	.align	4
.nv.constant0._ZN7cutlass13device_kernelIN5flash19enable_sm80_to_sm89INS1_16FlashAttnFwdSm80INS1_25CollectiveMainloopFwdSm80ILi4ELi1ELb0EN4cute5tupleIJNS5_1CILi128EEENS7_ILi64EEENS7_ILi96EEEEEELi96ENS_10bfloat16_tEfNS_4arch4Sm80ELb1ELb0ELb0ELb0ELb0ELb0ELb1ELb1EEENS1_21CollectiveEpilogueFwdINS6_IJS8_SA_S9_EEENS6_IJNS7_ILi1EEESI_SI_EEESC_SE_Li128ELb0ELb1ELb1ELb0EEENS1_30DynamicPersistentTileSchedulerILi128ELi128ELb1ELb1ELb0EEEEEEEEEvNT_6ParamsE:
	.zero		1592


//--------------------- .nv.constant0._ZN7cutlass13device_kernelIN5flash19enable_sm80_to_sm89INS1_16FlashAttnFwdSm80INS1_25CollectiveMainloopFwdSm80ILi4ELi1ELb0EN4cute5tupleIJNS5_1CILi128EEENS7_ILi48EEENS7_ILi96EEEEEELi96ENS_10bfloat16_tEfNS_4arch4Sm80ELb1ELb0ELb0ELb1ELb0ELb0ELb1ELb1EEENS1_21CollectiveEpilogueFwdINS6_IJS8_SA_S9_EEENS6_IJNS7_ILi1EEESI_SI_EEESC_SE_Li128ELb1ELb1ELb1ELb0EEENS1_36VarlenDynamicPersistentTileSchedulerILi128ELi48ELi128ELi128ELb1ELb1ELb0ELb1ELb1ELb1EEEEEEEEEvNT_6ParamsE --------------------------
	.section	.nv.constant0._ZN7cutlass13device_kernelIN5flash19enable_sm80_to_sm89INS1_16FlashAttnFwdSm80INS1_25CollectiveMainloopFwdSm80ILi4ELi1ELb0EN4cute5tupleIJNS5_1CILi128EEENS7_ILi48EEENS7_ILi96EEEEEELi96ENS_10bfloat16_tEfNS_4arch4Sm80ELb1ELb0ELb0ELb1ELb0ELb0ELb1ELb1EEENS1_21CollectiveEpilogueFwdINS6_IJS8_SA_S9_EEENS6_IJNS7_ILi1EEESI_SI_EEESC_SE_Li128ELb1ELb1ELb1ELb0EEENS1_36VarlenDynamicPersistentTileSchedulerILi128ELi48ELi128ELi128ELb1ELb1ELb0ELb1ELb1ELb1EEEEEEEEEvNT_6ParamsE,"a",@progbits
	.sectionflags	@""
	.align	4
.nv.constant0._ZN7cutlass13device_kernelIN5flash19enable_sm80_to_sm89INS1_16FlashAttnFwdSm80INS1_25CollectiveMainloopFwdSm80ILi4ELi1ELb0EN4cute5tupleIJNS5_1CILi128EEENS7_ILi48EEENS7_ILi96EEEEEELi96ENS_10bfloat16_tEfNS_4arch4Sm80ELb1ELb0ELb0ELb1ELb0ELb0ELb1ELb1EEENS1_21CollectiveEpilogueFwdINS6_IJS8_SA_S9_EEENS6_IJNS7_ILi1EEESI_SI_EEESC_SE_Li128ELb1ELb1ELb1ELb0EEENS1_36VarlenDynamicPersistentTileSchedulerILi128ELi48ELi128ELi128ELb1ELb1ELb0ELb1ELb1ELb1EEEEEEEEEvNT_6ParamsE:
	.zero		1608


//--------------------- .nv.constant0._ZN7cutlass13device_kernelIN5flash19enable_sm80_to_sm89INS1_16FlashAttnFwdSm80INS1_25CollectiveMainloopFwdSm80ILi4ELi1ELb0EN4cute5tupleIJNS5_1CILi128EEENS7_ILi48EEENS7_ILi96EEEEEELi96ENS_10bfloat16_tEfNS_4arch4Sm80ELb1ELb0ELb0ELb1ELb0ELb1ELb1ELb1EEENS1_21CollectiveEpilogueFwdINS6_IJS8_SA_S9_EEENS6_IJNS7_ILi1EEESI_SI_EEESC_SE_Li128ELb1ELb1ELb1ELb0EEENS1_36VarlenDynamicPersistentTileSchedulerILi128ELi48ELi128ELi128ELb1ELb1ELb0ELb1ELb1ELb1EEEEEEEEEvNT_6ParamsE --------------------------
	.section	.nv.constant0._ZN7cutlass13device_kernelIN5flash19enable_sm80_to_sm89INS1_16FlashAttnFwdSm80INS1_25CollectiveMainloopFwdSm80ILi4ELi1ELb0EN4cute5tupleIJNS5_1CILi128EEENS7_ILi48EEENS7_ILi96EEEEEELi96ENS_10bfloat16_tEfNS_4arch4Sm80ELb1ELb0ELb0ELb1ELb0ELb1ELb1ELb1EEENS1_21CollectiveEpilogueFwdINS6_IJS8_SA_S9_EEENS6_IJNS7_ILi1EEESI_SI_EEESC_SE_Li128ELb1ELb1ELb1ELb0EEENS1_36VarlenDynamicPersistentTileSchedulerILi128ELi48ELi128ELi128ELb1ELb1ELb0ELb1ELb1ELb1EEEEEEEEEvNT_6ParamsE,"a",@progbits
	.sectionflags	@""
	.align	4
.nv.constant0._ZN7cutlass13device_kernelIN5flash19enable_sm80_to_sm89INS1_16FlashAttnFwdSm80INS1_25CollectiveMainloopFwdSm80ILi4ELi1ELb0EN4cute5tupleIJNS5_1CILi128EEENS7_ILi48EEENS7_ILi96EEEEEELi96ENS_10bfloat16_tEfNS_4arch4Sm80ELb1ELb0ELb0ELb1ELb0ELb1ELb1ELb1EEENS1_21CollectiveEpilogueFwdINS6_IJS8_SA_S9_EEENS6_IJNS7_ILi1EEESI_SI_EEESC_SE_Li128ELb1ELb1ELb1ELb0EEENS1_36VarlenDynamicPersistentTileSchedulerILi128ELi48ELi128ELi128ELb1ELb1ELb0ELb1ELb1ELb1EEEEEEEEEvNT_6ParamsE:
	.zero		1608


//--------------------- SYMBOLS --------------------------

	.type		.nv.reservedSmem.offset0,@object
	.size		.nv.reservedSmem.offset0,0x4
